def gluon_wgmma(
    a_ptr,
    b_ptr,
    c_ptr,
    M,
    N,
    K,
    stride_am,
    stride_bk,
    stride_cm,
    BLOCK_M: gl.constexpr,
    BLOCK_N: gl.constexpr,
    BLOCK_K: gl.constexpr,
    DTYPE: gl.constexpr,
    A_LAYOUT: gl.constexpr,
    B_LAYOUT: gl.constexpr,
    C_LAYOUT: gl.constexpr,
    B_SHAPE: gl.constexpr,
    TRANS_B: gl.constexpr,
    NUM_BUFFERS: gl.constexpr,
    NUM_WARPS: gl.constexpr,
):
    a_desc = tma.make_tensor_descriptor(
        a_ptr, [M, K], [stride_am, 1], [BLOCK_M, BLOCK_K], A_LAYOUT
    )
    b_desc = tma.make_tensor_descriptor(
        b_ptr,
        [N, K] if TRANS_B else [K, N],
        [stride_bk, 1],
        B_SHAPE,
        B_LAYOUT,
    )
    c_desc = tma.make_tensor_descriptor(
        c_ptr, [M, N], [stride_cm, 1], [BLOCK_M, BLOCK_N], C_LAYOUT
    )

    a_bufs = gl.allocate_shared_memory(
        DTYPE, [NUM_BUFFERS, BLOCK_M, BLOCK_K], A_LAYOUT
    )
    b_bufs = gl.allocate_shared_memory(DTYPE, [NUM_BUFFERS] + B_SHAPE, B_LAYOUT)

    pid_m = gl.program_id(0)
    pid_n = gl.program_id(1)
    off_m = pid_m * BLOCK_M
    off_n = pid_n * BLOCK_N

    mma_layout: gl.constexpr = pick_wgmma_layout(DTYPE, BLOCK_M, BLOCK_N, NUM_WARPS)
    acc = warpgroup_mma_init(
        gl.zeros((BLOCK_M, BLOCK_N), dtype=gl.float32, layout=mma_layout)
    )

    bars = gl.allocate_shared_memory(
        gl.int64, [NUM_BUFFERS, 1], mbarrier.MBarrierLayout()
    )
    for i in gl.static_range(NUM_BUFFERS):
        mbarrier.init(bars.index(i), count=1)
    idx = 0
    phase = 0

    for k in range(0, K, BLOCK_K):
        a = a_bufs.index(idx)
        b = b_bufs.index(idx)
        bar = bars.index(idx)
        mbarrier.expect(bar, a_desc.block_type.nbytes + b_desc.block_type.nbytes)
        tma.async_copy_global_to_shared(a_desc, [off_m, k], bar, a)
        tma.async_copy_global_to_shared(
            b_desc, [off_n, k] if TRANS_B else [k, off_n], bar, b
        )
        mbarrier.wait(bar, phase=phase)

        if TRANS_B:
            b = b.permute((1, 0))
        acc = warpgroup_mma_wait(num_outstanding=0, deps=(acc,))
        acc = warpgroup_mma(a, b, acc, is_async=True)

        idx += 1
        if idx == NUM_BUFFERS:
            idx = 0
            phase ^= 1

    acc = warpgroup_mma_wait(num_outstanding=0, deps=(acc,))
    for i in gl.static_range(NUM_BUFFERS):
        mbarrier.invalidate(bars.index(i))

    c_smem = gl.allocate_shared_memory(DTYPE, [BLOCK_M, BLOCK_N], C_LAYOUT)
    c_smem.store(acc.to(DTYPE))
    fence_async_shared()
    tma.async_copy_shared_to_global(c_desc, [off_m, off_n], c_smem)
    tma.store_wait(pendings=0)

# config = {"BLOCK_K": 128, "BLOCK_M": 64, "BLOCK_N": 256, "arch": "sm_90", "dtype": "bf16", "num_buffers": 1, "num_warps": 8, "trans_b": 1}
# arch = sm_90


// ===== COMPILED SASS (sm_90a) =====

	.target	sm_90a

	.elftype	@"ET_EXEC"


//--------------------- .note.nv.tkinfo           --------------------------
	.section	.note.nv.tkinfo,"",@"SHT_NOTE"
	.sectionflags	@"SHF_NOTE_NV_TKINFO"
	.tkinfo
        /*0018*/ 	.word	0x00000002
        /*0030*/ 	.string	""
        /*0030*/ 	.string	"ptxas"
        /*0030*/ 	.string	"Cuda compilation tools, release 13.0, V13.0.88"
        /*0030*/ 	.string	"Build cuda_13.0.r13.0/compiler.36424714_0"
        /*0030*/ 	.string	"-v  -suppress-debug-info  -lineinfo  -arch sm_90a "



//--------------------- .note.nv.cuinfo           --------------------------
	.section	.note.nv.cuinfo,"",@"SHT_NOTE"
	.sectionflags	@"SHF_NOTE_NV_CUINFO"
        /*0018*/ 	.short	0x0002
        /*001a*/ 	.short	0x005a
        /*001c*/ 	.short	0x0082
	.zero		2


//--------------------- .nv.info                  --------------------------
	.section	.nv.info,"",@"SHT_CUDA_INFO"
	.align	4


	//----- nvinfo : EIATTR_REGCOUNT
	.align		4
        /*0000*/ 	.byte	0x04, 0x2f
        /*0002*/ 	.short	(.L_1 - .L_0)
	.align		4
.L_0:
        /*0004*/ 	.word	index@(gluon_wgmma)
        /*0008*/ 	.word	0x0000005a


	//----- nvinfo : EIATTR_FRAME_SIZE
	.align		4
.L_1:
        /*000c*/ 	.byte	0x04, 0x11
        /*000e*/ 	.short	(.L_3 - .L_2)
	.align		4
.L_2:
        /*0010*/ 	.word	index@(gluon_wgmma)
        /*0014*/ 	.word	0x00000000


	//----- nvinfo : EIATTR_MIN_STACK_SIZE
	.align		4
.L_3:
        /*0018*/ 	.byte	0x04, 0x12
        /*001a*/ 	.short	(.L_5 - .L_4)
	.align		4
.L_4:
        /*001c*/ 	.word	index@(gluon_wgmma)
        /*0020*/ 	.word	0x00000000
.L_5:


//--------------------- .nv.compat                --------------------------
	.section	.nv.compat,"",@"SHT_CUDA_COMPAT_INFO"
	.align	4
        /*0000*/ 	.byte	0x02, 0x09, 0x01, 0x00, 0x02, 0x02, 0x04, 0x00, 0x02, 0x05, 0x05, 0x00, 0x03, 0x07, 0x01, 0x01
        /*0010*/ 	.byte	0x02, 0x03, 0x03, 0x00, 0x02, 0x06, 0x01, 0x00, 0x04, 0x0b, 0x08, 0x00, 0x00, 0x00, 0x00, 0x00
        /*0020*/ 	.byte	0x00, 0x00, 0x00, 0x00


//--------------------- .nv.info.gluon_wgmma      --------------------------
	.section	.nv.info.gluon_wgmma,"",@"SHT_CUDA_INFO"
	.sectionflags	@""
	.align	4


	//----- nvinfo : EIATTR_CUDA_API_VERSION
	.align		4
        /*0000*/ 	.byte	0x04, 0x37
        /*0002*/ 	.short	(.L_7 - .L_6)
.L_6:
        /*0004*/ 	.word	0x00000082


	//----- nvinfo : EIATTR_KPARAM_INFO
	.align		4
.L_7:
        /*0008*/ 	.byte	0x04, 0x17
        /*000a*/ 	.short	(.L_9 - .L_8)
.L_8:
        /*000c*/ 	.word	0x00000000
        /*0010*/ 	.short	0x000a
        /*0012*/ 	.short	0x0048
        /*0014*/ 	.byte	0x00, 0xf4, 0x21, 0x00


	//----- nvinfo : EIATTR_KPARAM_INFO
	.align		4
.L_9:
        /*0018*/ 	.byte	0x04, 0x17
        /*001a*/ 	.short	(.L_11 - .L_10)
.L_10:
        /*001c*/ 	.word	0x00000000
        /*0020*/ 	.short	0x0009
        /*0022*/ 	.short	0x0040
        /*0024*/ 	.byte	0x00, 0xf4, 0x21, 0x00


	//----- nvinfo : EIATTR_KPARAM_INFO
	.align		4
.L_11:
        /*0028*/ 	.byte	0x04, 0x17
        /*002a*/ 	.short	(.L_13 - .L_12)
.L_12:
        /*002c*/ 	.word	0x00000000
        /*0030*/ 	.short	0x0008
        /*0032*/ 	.short	0x0038
        /*0034*/ 	.byte	0x00, 0xf0, 0x21, 0x00


	//----- nvinfo : EIATTR_KPARAM_INFO
	.align		4
.L_13:
        /*0038*/ 	.byte	0x04, 0x17
        /*003a*/ 	.short	(.L_15 - .L_14)
.L_14:
        /*003c*/ 	.word	0x00000000
        /*0040*/ 	.short	0x0007
        /*0042*/ 	.short	0x0030
        /*0044*/ 	.byte	0x00, 0xf0, 0x21, 0x00


	//----- nvinfo : EIATTR_KPARAM_INFO
	.align		4
.L_15:
        /*0048*/ 	.byte	0x04, 0x17
        /*004a*/ 	.short	(.L_17 - .L_16)
.L_16:
        /*004c*/ 	.word	0x00000000
        /*0050*/ 	.short	0x0006
        /*0052*/ 	.short	0x0028
        /*0054*/ 	.byte	0x00, 0xf0, 0x21, 0x00


	//----- nvinfo : EIATTR_KPARAM_INFO
	.align		4
.L_17:
        /*0058*/ 	.byte	0x04, 0x17
        /*005a*/ 	.short	(.L_19 - .L_18)
.L_18:
        /*005c*/ 	.word	0x00000000
        /*0060*/ 	.short	0x0005
        /*0062*/ 	.short	0x0020
        /*0064*/ 	.byte	0x00, 0xf0, 0x11, 0x00


	//----- nvinfo : EIATTR_KPARAM_INFO
	.align		4
.L_19:
        /*0068*/ 	.byte	0x04, 0x17
        /*006a*/ 	.short	(.L_21 - .L_20)
.L_20:
        /*006c*/ 	.word	0x00000000
        /*0070*/ 	.short	0x0004
        /*0072*/ 	.short	0x001c
        /*0074*/ 	.byte	0x00, 0xf0, 0x11, 0x00


	//----- nvinfo : EIATTR_KPARAM_INFO
	.align		4
.L_21:
        /*0078*/ 	.byte	0x04, 0x17
        /*007a*/ 	.short	(.L_23 - .L_22)
.L_22:
        /*007c*/ 	.word	0x00000000
        /*0080*/ 	.short	0x0003
        /*0082*/ 	.short	0x0018
        /*0084*/ 	.byte	0x00, 0xf0, 0x11, 0x00


	//----- nvinfo : EIATTR_KPARAM_INFO
	.align		4
.L_23:
        /*0088*/ 	.byte	0x04, 0x17
        /*008a*/ 	.short	(.L_25 - .L_24)
.L_24:
        /*008c*/ 	.word	0x00000000
        /*0090*/ 	.short	0x0002
        /*0092*/ 	.short	0x0010
        /*0094*/ 	.byte	0x00, 0xf4, 0x21, 0x00


	//----- nvinfo : EIATTR_KPARAM_INFO
	.align		4
.L_25:
        /*0098*/ 	.byte	0x04, 0x17
        /*009a*/ 	.short	(.L_27 - .L_26)
.L_26:
        /*009c*/ 	.word	0x00000000
        /*00a0*/ 	.short	0x0001
        /*00a2*/ 	.short	0x0008
        /*00a4*/ 	.byte	0x00, 0xf4, 0x21, 0x00


	//----- nvinfo : EIATTR_KPARAM_INFO
	.align		4
.L_27:
        /*00a8*/ 	.byte	0x04, 0x17
        /*00aa*/ 	.short	(.L_29 - .L_28)
.L_28:
        /*00ac*/ 	.word	0x00000000
        /*00b0*/ 	.short	0x0000
        /*00b2*/ 	.short	0x0000
        /*00b4*/ 	.byte	0x00, 0xf4, 0x21, 0x00


	//----- nvinfo : EIATTR_SPARSE_MMA_MASK
	.align		4
.L_29:
        /*00b8*/ 	.byte	0x03, 0x50
        /*00ba*/ 	.short	0x0000


	//----- nvinfo : EIATTR_MAXREG_COUNT
	.align		4
        /*00bc*/ 	.byte	0x03, 0x1b
        /*00be*/ 	.short	0x00ff


	//----- nvinfo : EIATTR_NUM_BARRIERS
	.align		4
        /*00c0*/ 	.byte	0x02, 0x4c
        /*00c2*/ 	.byte	0x01
	.zero		1


	//----- nvinfo : EIATTR_MERCURY_ISA_VERSION
	.align		4
        /*00c4*/ 	.byte	0x03, 0x5f
        /*00c6*/ 	.short	0x0101


	//----- nvinfo : EIATTR_INT_WARP_WIDE_INSTR_OFFSETS
	.align		4
        /*00c8*/ 	.byte	0x04, 0x31
        /*00ca*/ 	.short	(.L_31 - .L_30)


	//   ....[0]....
.L_30:
        /*00cc*/ 	.word	0x00001320


	//   ....[1]....
        /*00d0*/ 	.word	0x000013b0


	//   ....[2]....
        /*00d4*/ 	.word	0x00001900


	//   ....[3]....
        /*00d8*/ 	.word	0x00001910


	//   ....[4]....
        /*00dc*/ 	.word	0x00001990


	//   ....[5]....
        /*00e0*/ 	.word	0x000019a0


	//   ....[6]....
        /*00e4*/ 	.word	0x00002060


	//   ....[7]....
        /*00e8*/ 	.word	0x00002070


	//----- nvinfo : EIATTR_COOP_GROUP_MASK_REGIDS
	.align		4
.L_31:
        /*00ec*/ 	.byte	0x04, 0x29
        /*00ee*/ 	.short	(.L_33 - .L_32)


	//   ....[0]....
.L_32:
        /*00f0*/ 	.word	0xffffffff


	//   ....[1]....
        /*00f4*/ 	.word	0xffffffff


	//   ....[2]....
        /*00f8*/ 	.word	0xffffffff


	//----- nvinfo : EIATTR_COOP_GROUP_INSTR_OFFSETS
	.align		4
.L_33:
        /*00fc*/ 	.byte	0x04, 0x28
        /*00fe*/ 	.short	(.L_35 - .L_34)


	//   ....[0]....
.L_34:
        /*0100*/ 	.word	0x00000150


	//   ....[1]....
        /*0104*/ 	.word	0x00000700


	//   ....[2]....
        /*0108*/ 	.word	0x00000cf0


	//----- nvinfo : EIATTR_MBARRIER_INSTR_OFFSETS
	.align		4
.L_35:
        /*010c*/ 	.byte	0x04, 0x39
        /*010e*/ 	.short	(.L_37 - .L_36)


	//   ....[0]....
.L_36:
        /*0110*/ 	.word	0x00001470
        /*0114*/ 	.word	0x000000ff
        /*0118*/ 	.word	0x00014000
        /*011c*/ 	.short	0x0100
        /*011e*/ 	.byte	0x06
	.zero		1


	//   ....[1]....
        /*0120*/ 	.word	0x00001a40
        /*0124*/ 	.word	0x000000ff
        /*0128*/ 	.word	0x00014000
        /*012c*/ 	.short	0x010a
        /*012e*/ 	.byte	0x06
	.zero		1


	//   ....[2]....
        /*0130*/ 	.word	0x00001dc0
        /*0134*/ 	.word	0x000000ff
        /*0138*/ 	.word	0x00014000
        /*013c*/ 	.short	0x0108
        /*013e*/ 	.byte	0x06
	.zero		1


	//   ....[3]....
        /*0140*/ 	.word	0x00002100
        /*0144*/ 	.word	0x000000ff
        /*0148*/ 	.word	0x00014000
        /*014c*/ 	.short	0x010a
        /*014e*/ 	.byte	0x06
	.zero		1


	//----- nvinfo : EIATTR_NUM_MBARRIERS
	.align		4
.L_37:
        /*0150*/ 	.byte	0x03, 0x38
        /*0152*/ 	.short	0x0001


	//----- nvinfo : EIATTR_EXIT_INSTR_OFFSETS
	.align		4
        /*0154*/ 	.byte	0x04, 0x1c
        /*0156*/ 	.short	(.L_39 - .L_38)


	//   ....[0]....
.L_38:
        /*0158*/ 	.word	0x000020f0


	//----- nvinfo : EIATTR_REQNTID
	.align		4
.L_39:
        /*015c*/ 	.byte	0x04, 0x10
        /*015e*/ 	.short	(.L_41 - .L_40)
.L_40:
        /*0160*/ 	.word	0x00000100
        /*0164*/ 	.word	0x00000001
        /*0168*/ 	.word	0x00000001


	//----- nvinfo : EIATTR_CRS_STACK_SIZE
	.align		4
.L_41:
        /*016c*/ 	.byte	0x04, 0x1e
        /*016e*/ 	.short	(.L_43 - .L_42)
.L_42:
        /*0170*/ 	.word	0x00000000


	//----- nvinfo : EIATTR_CBANK_PARAM_SIZE
	.align		4
.L_43:
        /*0174*/ 	.byte	0x03, 0x19
        /*0176*/ 	.short	0x0050


	//----- nvinfo : EIATTR_PARAM_CBANK
	.align		4
        /*0178*/ 	.byte	0x04, 0x0a
        /*017a*/ 	.short	(.L_45 - .L_44)
	.align		4
.L_44:
        /*017c*/ 	.word	index@(.nv.constant0.gluon_wgmma)
        /*0180*/ 	.short	0x0210
        /*0182*/ 	.short	0x0050


	//----- nvinfo : EIATTR_SW_WAR
	.align		4
.L_45:
        /*0184*/ 	.byte	0x04, 0x36
        /*0186*/ 	.short	(.L_47 - .L_46)
.L_46:
        /*0188*/ 	.word	0x00000008
.L_47:


//--------------------- .nv.callgraph             --------------------------
	.section	.nv.callgraph,"",@"SHT_CUDA_CALLGRAPH"
	.align	4
	.sectionentsize	8
	.align		4
        /*0000*/ 	.word	0x00000000
	.align		4
        /*0004*/ 	.word	0xffffffff
	.align		4
        /*0008*/ 	.word	0x00000000
	.align		4
        /*000c*/ 	.word	0xfffffffe
	.align		4
        /*0010*/ 	.word	0x00000000
	.align		4
        /*0014*/ 	.word	0xfffffffd
	.align		4
        /*0018*/ 	.word	0x00000000
	.align		4
        /*001c*/ 	.word	0xfffffffc


//--------------------- .text.gluon_wgmma         --------------------------
	.section	.text.gluon_wgmma,"ax",@progbits
	.align	128
        .global         gluon_wgmma
        .type           gluon_wgmma,@function
        .size           gluon_wgmma,(.L_x_52 - gluon_wgmma)
        .other          gluon_wgmma,@"STO_CUDA_ENTRY STV_DEFAULT"
gluon_wgmma:
.text.gluon_wgmma:
[----:B------:R-:W-:Y:S01]  /*0000*/  LDC R1, c[0x0][0x28] ;  /* 0x00000a00ff017b82 */ /* 0x000fe20000000800 */
[----:B------:R-:W1:Y:S07]  /*0010*/  S2R R0, SR_TID.X ;  /* 0x0000000000007919 */ /* 0x000e6e0000002100 */
[----:B------:R-:W2:Y:S01]  /*0020*/  S2UR UR4, SR_CgaCtaId ;  /* 0x00000000000479c3 */ /* 0x000ea20000008800 */
[----:B------:R-:W-:Y:S01]  /*0030*/  UMOV UR6, 0x400 ;  /* 0x0000040000067882 */ /* 0x000fe20000000000 */
[----:B------:R-:W-:Y:S01]  /*0040*/  ULDC UR7, c[0x0][0xc] ;  /* 0x0000030000077ab9 */ /* 0x000fe20000000800 */
[----:B------:R-:W-:Y:S01]  /*0050*/  ULDC.64 UR52, c[0x0][0x250] ;  /* 0x0000940000347ab9 */ /* 0x000fe20000000a00 */
[----:B------:R-:W-:Y:S04]  /*0060*/  BSSY B0, `(.L_x_0) ;  /* 0x000001e000007945 */ /* 0x000fe80003800000 */
[----:B------:R-:W3:Y:S08]  /*0070*/  LDC R4, c[0x0][0x228] ;  /* 0x00008a00ff047b82 */ /* 0x000ef00000000800 */
[----:B------:R-:W4:Y:S08]  /*0080*/  LDC R14, c[0x0][0x230] ;  /* 0x00008c00ff0e7b82 */ /* 0x000f300000000800 */
[----:B------:R-:W-:Y:S01]  /*0090*/  S2UR UR54, SR_CTAID.Y ;  /* 0x00000000003679c3 */ /* 0x000fe20000002600 */
[----:B--2---:R-:W-:-:S03]  /*00a0*/  ULEA UR6, UR4, UR6, 0x18 ;  /* 0x0000000604067291 */ /* 0x004fc6000f8ec03f */
[----:B------:R-:W-:Y:S01]  /*00b0*/  ULDC UR4, c[0x0][0x10] ;  /* 0x0000040000047ab9 */ /* 0x000fe20000000800 */
[----:B-1----:R-:W-:-:S03]  /*00c0*/  LOP3.LUT R6, R0, 0xff, RZ, 0xc0, !PT ;  /* 0x000000ff00067812 */ /* 0x002fc600078ec0ff */
[----:B------:R-:W1:Y:S01]  /*00d0*/  S2UR UR5, SR_CTAID.Z ;  /* 0x00000000000579c3 */ /* 0x000e620000002700 */
[----:B---3--:R-:W-:Y:S01]  /*00e0*/  VIADD R4, R4, 0xffffffff ;  /* 0xffffffff04047836 */ /* 0x008fe20000000000 */
[C---:B------:R-:W-:Y:S02]  /*00f0*/  ISETP.GE.U32.AND P0, PT, R6.reuse, 0x20, PT ;  /* 0x000000200600780c */ /* 0x040fe40003f06070 */
[C---:B------:R-:W-:Y:S02]  /*0100*/  ISETP.NE.U32.AND P2, PT, R6.reuse, RZ, PT ;  /* 0x000000ff0600720c */ /* 0x040fe40003f45070 */
[----:B------:R-:W-:Y:S02]  /*0110*/  LEA R12, R6, UR6, 0x2 ;  /* 0x00000006060c7c11 */ /* 0x000fe4000f8e10ff */
[----:B------:R-:W2:Y:S01]  /*0120*/  S2UR UR55, SR_CTAID.X ;  /* 0x00000000003779c3 */ /* 0x000ea20000002500 */
[----:B----4-:R-:W-:-:S06]  /*0130*/  VIADD R13, R14, 0xffffffff ;  /* 0xffffffff0e0d7836 */ /* 0x010fcc0000000000 */
[----:B------:R3:W-:Y:S01]  /*0140*/  @!P0 STS [R12], RZ ;  /* 0x000000ff0c008388 */ /* 0x0007e20000000800 */
[----:B------:R-:W-:-:S03]  /*0150*/  NOP ;  /* 0x0000000000007918 */ /* 0x000fc60000000000 */
[----:B------:R3:W-:Y:S01]  /*0160*/  @!P2 STS [UR6+0x24], R4 ;  /* 0x00002404ff00a988 */ /* 0x0007e20008000806 */
[----:B-1----:R-:W-:-:S03]  /*0170*/  UIMAD UR4, UR5, UR4, UR54 ;  /* 0x00000004050472a4 */ /* 0x002fc6000f8e0236 */
[----:B------:R3:W-:Y:S01]  /*0180*/  @!P2 STS [UR6+0x20], R13 ;  /* 0x0000200dff00a988 */ /* 0x0007e20008000806 */
[----:B--2---:R-:W-:-:S04]  /*0190*/  UIMAD UR4, UR4, UR7, UR55 ;  /* 0x00000007040472a4 */ /* 0x004fc8000f8e0237 */
[----:B------:R-:W-:-:S04]  /*01a0*/  UIMAD UR4, UR4, 0x180, URZ ;  /* 0x00000180040478a4 */ /* 0x000fc8000f8e023f */
[----:B------:R-:W-:-:S04]  /*01b0*/  UIADD3 UR20, UP0, UR4, UR52, URZ ;  /* 0x0000003404147290 */ /* 0x000fc8000ff1e03f */
[----:B------:R-:W-:Y:S01]  /*01c0*/  ULEA.HI.X.SX32 UR21, UR4, UR53, 0x1, UP0 ;  /* 0x0000003504157291 */ /* 0x000fe200080f0e3f */
[----:B---3--:R-:W-:Y:S11]  /*01d0*/  @P2 BRA `(.L_x_1) ;  /* 0x0000000000182947 */ /* 0x008ff60003800000 */
[----:B------:R-:W1:Y:S01]  /*01e0*/  LDS R2, [UR6+0x8] ;  /* 0x00000806ff027984 */ /* 0x000e620008000800 */
[----:B------:R-:W2:Y:S01]  /*01f0*/  LDC.64 R8, c[0x0][0x210] ;  /* 0x00008400ff087b82 */ /* 0x000ea20000000a00 */
[----:B------:R-:W-:Y:S02]  /*0200*/  IMAD.MOV.U32 R3, RZ, RZ, 0x70 ;  /* 0x00000070ff037424 */ /* 0x000fe400078e00ff */
[----:B--2---:R2:W-:Y:S03]  /*0210*/  STS.64 [UR6], R8 ;  /* 0x00000008ff007988 */ /* 0x0045e60008000a06 */
[----:B-1----:R-:W-:-:S05]  /*0220*/  LOP3.LUT R2, R2, 0x10, R3, 0xd8, !PT ;  /* 0x0000001002027812 */ /* 0x002fca00078ed803 */
[----:B------:R2:W-:Y:S02]  /*0230*/  STS [UR6+0x8], R2 ;  /* 0x00000802ff007988 */ /* 0x0005e40008000806 */
.L_x_1:
[----:B------:R-:W-:Y:S05]  /*0240*/  BSYNC B0 ;  /* 0x0000000000007941 */ /* 0x000fea0003800000 */
.L_x_0:
[----:B------:R-:W-:Y:S04]  /*0250*/  BSSY B0, `(.L_x_2) ;  /* 0x000000a000007945 */ /* 0x000fe80003800000 */
[----:B------:R-:W-:Y:S05]  /*0260*/  @P2 BRA `(.L_x_3) ;  /* 0x0000000000202947 */ /* 0x000fea0003800000 */
[----:B--2---:R-:W1:Y:S01]  /*0270*/  LDS R2, [UR6+0x34] ;  /* 0x00003406ff027984 */ /* 0x004e620008000800 */
[----:B------:R-:W-:Y:S02]  /*0280*/  IMAD.MOV.U32 R3, RZ, RZ, 0x3f000000 ;  /* 0x3f000000ff037424 */ /* 0x000fe400078e00ff */
[----:B------:R-:W-:Y:S01]  /*0290*/  @!P2 IMAD.MOV.U32 R5, RZ, RZ, 0x3f ;  /* 0x0000003fff05a424 */ /* 0x000fe200078e00ff */
[----:B------:R-:W2:Y:S02]  /*02a0*/  @!P2 LDS R8, [UR6+0x38] ;  /* 0x00003806ff08a984 */ /* 0x000ea40008000800 */
[----:B-1----:R-:W-:Y:S02]  /*02b0*/  LOP3.LUT R2, R2, 0xff000000, R3, 0xb8, !PT ;  /* 0xff00000002027812 */ /* 0x002fe400078eb803 */
[----:B--2---:R-:W-:-:S03]  /*02c0*/  @!P2 LOP3.LUT R3, R8, 0xff, R5, 0xb8, !PT ;  /* 0x000000ff0803a812 */ /* 0x004fc600078eb805 */
[----:B------:R1:W-:Y:S04]  /*02d0*/  STS [UR6+0x34], R2 ;  /* 0x00003402ff007988 */ /* 0x0003e80008000806 */
[----:B------:R1:W-:Y:S02]  /*02e0*/  @!P2 STS [UR6+0x38], R3 ;  /* 0x00003803ff00a988 */ /* 0x0003e40008000806 */
.L_x_3:
[----:B------:R-:W-:Y:S05]  /*02f0*/  BSYNC B0 ;  /* 0x0000000000007941 */ /* 0x000fea0003800000 */
.L_x_2:
[----:B------:R-:W-:Y:S04]  /*0300*/  BSSY B0, `(.L_x_4) ;  /* 0x000000e000007945 */ /* 0x000fe80003800000 */
[----:B------:R-:W-:Y:S05]  /*0310*/  @P2 BRA `(.L_x_5) ;  /* 0x0000000000302947 */ /* 0x000fea0003800000 */
[----:B-1----:R-:W1:Y:S01]  /*0320*/  LDS R3, [UR6+0x34] ;  /* 0x00003406ff037984 */ /* 0x002e620008000800 */
[----:B------:R-:W3:Y:S03]  /*0330*/  LDC.64 R10, c[0x0][0x238] ;  /* 0x00008e00ff0a7b82 */ /* 0x000ee60000000a00 */
[----:B--2---:R-:W2:Y:S01]  /*0340*/  LDS R2, [UR6+0x1c] ;  /* 0x00001c06ff027984 */ /* 0x004ea20008000800 */
[C---:B---3--:R-:W-:Y:S01]  /*0350*/  SHF.L.U64.HI R8, R10.reuse, 0x1, R11 ;  /* 0x000000010a087819 */ /* 0x048fe2000001020b */
[----:B------:R-:W-:-:S03]  /*0360*/  IMAD.SHL.U32 R5, R10, 0x2, RZ ;  /* 0x000000020a057824 */ /* 0x000fc600078e00ff */
[--C-:B------:R-:W-:Y:S02]  /*0370*/  SHF.R.U32.HI R7, RZ, 0x4, R8.reuse ;  /* 0x00000004ff077819 */ /* 0x100fe40000011608 */
[----:B------:R-:W-:-:S05]  /*0380*/  SHF.R.U64 R5, R5, 0x4, R8 ;  /* 0x0000000405057819 */ /* 0x000fca0000001208 */
[----:B------:R3:W-:Y:S01]  /*0390*/  STS [UR6+0xc], R5 ;  /* 0x00000c05ff007988 */ /* 0x0007e20008000806 */
[----:B-1----:R-:W-:Y:S02]  /*03a0*/  LOP3.LUT R3, R3, 0x7, RZ, 0xb8, !PT ;  /* 0x0000000703037812 */ /* 0x002fe400078eb8ff */
[----:B--2---:R-:W-:-:S03]  /*03b0*/  LOP3.LUT R2, R2, 0xf, R7, 0xb8, !PT ;  /* 0x0000000f02027812 */ /* 0x004fc600078eb807 */
[----:B------:R3:W-:Y:S04]  /*03c0*/  STS [UR6+0x34], R3 ;  /* 0x00003403ff007988 */ /* 0x0007e80008000806 */
[----:B------:R3:W-:Y:S02]  /*03d0*/  STS [UR6+0x1c], R2 ;  /* 0x00001c02ff007988 */ /* 0x0007e40008000806 */
.L_x_5:
[----:B------:R-:W-:Y:S05]  /*03e0*/  BSYNC B0 ;  /* 0x0000000000007941 */ /* 0x000fea0003800000 */
.L_x_4:
[----:B------:R-:W-:Y:S04]  /*03f0*/  BSSY B1, `(.L_x_6) ;  /* 0x000001b000017945 */ /* 0x000fe80003800000 */
[----:B------:R-:W-:Y:S01]  /*0400*/  BSSY B0, `(.L_x_7) ;  /* 0x0000016000007945 */ /* 0x000fe20003800000 */
[----:B--2---:R-:W-:-:S03]  /*0410*/  IMAD.MOV.U32 R9, RZ, RZ, RZ ;  /* 0x000000ffff097224 */ /* 0x004fc600078e00ff */
[----:B------:R-:W-:Y:S05]  /*0420*/  @P2 BRA `(.L_x_8) ;  /* 0x0000000000202947 */ /* 0x000fea0003800000 */
[----:B-1-3--:R-:W1:Y:S02]  /*0430*/  LDS R2, [UR6+0x34] ;  /* 0x00003406ff027984 */ /* 0x00ae640008000800 */
[----:B-1----:R-:W-:-:S05]  /*0440*/  LOP3.LUT R2, R2, 0x38, RZ, 0xb8, !PT ;  /* 0x0000003802027812 */ /* 0x002fca00078eb8ff */
[----:B------:R1:W-:Y:S01]  /*0450*/  STS [UR6+0x34], R2 ;  /* 0x00003402ff007988 */ /* 0x0003e20008000806 */
[----:B------:R-:W-:Y:S05]  /*0460*/  @P2 BRA `(.L_x_9) ;  /* 0x0000000000202947 */ /* 0x000fea0003800000 */
[----:B-1----:R-:W1:Y:S01]  /*0470*/  LDS R2, [UR6+0x8] ;  /* 0x00000806ff027984 */ /* 0x002e620008000800 */
[----:B------:R-:W-:-:S05]  /*0480*/  IMAD.MOV.U32 R3, RZ, RZ, 0x780 ;  /* 0x00000780ff037424 */ /* 0x000fca00078e00ff */
[----:B-1----:R-:W-:-:S05]  /*0490*/  LOP3.LUT R2, R2, 0x500, R3, 0xd8, !PT ;  /* 0x0000050002027812 */ /* 0x002fca00078ed803 */
[----:B------:R2:W-:Y:S02]  /*04a0*/  STS [UR6+0x8], R2 ;  /* 0x00000802ff007988 */ /* 0x0005e40008000806 */
.L_x_8:
[----:B------:R-:W-:Y:S05]  /*04b0*/  @P2 BRA `(.L_x_10) ;  /* 0x0000000000282947 */ /* 0x000fea0003800000 */
[----:B-123--:R-:W1:Y:S02]  /*04c0*/  LDS R2, [UR6+0x8] ;  /* 0x00000806ff027984 */ /* 0x00ee640008000800 */
[----:B-1----:R-:W-:-:S05]  /*04d0*/  LOP3.LUT R2, R2, 0x1800, RZ, 0xb8, !PT ;  /* 0x0000180002027812 */ /* 0x002fca00078eb8ff */
[----:B------:R2:W-:Y:S02]  /*04e0*/  STS [UR6+0x8], R2 ;  /* 0x00000802ff007988 */ /* 0x0005e40008000806 */
.L_x_9:
[----:B------:R-:W-:Y:S05]  /*04f0*/  @P2 BREAK B0 ;  /* 0x0000000000002942 */ /* 0x000fea0003800000 */
[----:B------:R-:W-:Y:S05]  /*0500*/  @P2 BRA `(.L_x_11) ;  /* 0x0000000000242947 */ /* 0x000fea0003800000 */
[----:B------:R-:W3:Y:S01]  /*0510*/  LDS R3, [UR6+0x8] ;  /* 0x00000806ff037984 */ /* 0x000ee20008000800 */
[----:B-12---:R-:W-:-:S05]  /*0520*/  IMAD.MOV.U32 R2, RZ, RZ, 0x6000 ;  /* 0x00006000ff027424 */ /* 0x006fca00078e00ff */
[----:B---3--:R-:W-:-:S04]  /*0530*/  LOP3.LUT R2, R3, 0x6000, R2, 0xd8, !PT ;  /* 0x0000600003027812 */ /* 0x008fc800078ed802 */
[----:B------:R-:W-:-:S05]  /*0540*/  LOP3.LUT R2, R2, 0x400000, RZ, 0xb8, !PT ;  /* 0x0040000002027812 */ /* 0x000fca00078eb8ff */
[----:B------:R4:W-:Y:S02]  /*0550*/  STS [UR6+0x8], R2 ;  /* 0x00000802ff007988 */ /* 0x0009e40008000806 */
.L_x_10:
[----:B------:R-:W-:Y:S05]  /*0560*/  BSYNC B0 ;  /* 0x0000000000007941 */ /* 0x000fea0003800000 */
.L_x_7:
[----:B-1234-:R-:W1:Y:S02]  /*0570*/  @!P2 LDS R2, [UR6+0x8] ;  /* 0x00000806ff02a984 */ /* 0x01ee640008000800 */
[----:B-1----:R-:W-:-:S05]  /*0580*/  @!P2 LOP3.LUT R2, R2, 0x8000, RZ, 0xb8, !PT ;  /* 0x000080000202a812 */ /* 0x002fca00078eb8ff */
[----:B------:R3:W-:Y:S02]  /*0590*/  @!P2 STS [UR6+0x8], R2 ;  /* 0x00000802ff00a988 */ /* 0x0007e40008000806 */
.L_x_11:
[----:B------:R-:W-:Y:S05]  /*05a0*/  BSYNC B1 ;  /* 0x0000000000017941 */ /* 0x000fea0003800000 */
.L_x_6:
[----:B------:R-:W-:Y:S05]  /*05b0*/  WARPSYNC.ALL ;  /* 0x0000000000007948 */ /* 0x000fea0003800000 */
[----:B------:R-:W-:Y:S05]  /*05c0*/  @P0 BRA `(.L_x_12) ;  /* 0x0000000000280947 */ /* 0x000fea0003800000 */
[----:B-123--:R-:W1:Y:S01]  /*05d0*/  S2R R2, SR_LANEID ;  /* 0x0000000000027919 */ /* 0x00ee620000000000 */
[----:B------:R-:W-:Y:S05]  /*05e0*/  WARPSYNC.ALL ;  /* 0x0000000000007948 */ /* 0x000fea0003800000 */
[----:B-1----:R-:W-:-:S05]  /*05f0*/  IMAD.SHL.U32 R5, R2, 0x4, RZ ;  /* 0x0000000402057824 */ /* 0x002fca00078e00ff */
[----:B------:R-:W1:Y:S01]  /*0600*/  LDS R7, [R5+UR6] ;  /* 0x0000000605077984 */ /* 0x000e620008000800 */
[----:B------:R-:W-:-:S05]  /*0610*/  IADD3 R2, P1, R5, UR20, RZ ;  /* 0x0000001405027c10 */ /* 0x000fca000ff3e0ff */
[----:B------:R-:W-:-:S05]  /*0620*/  IMAD.X R3, RZ, RZ, UR21, P1 ;  /* 0x00000015ff037e24 */ /* 0x000fca00088e06ff */
[----:B-1----:R4:W5:Y:S01]  /*0630*/  ATOMG.E.EXCH.STRONG.GPU PT, RZ, [R2], R7 ;  /* 0x0000000702ff73a8 */ /* 0x00296200041ee100 */
[----:B------:R-:W-:-:S04]  /*0640*/  DEPBAR {5,4,3,2,1,0} ;  /* 0x0000003f0000791a */ /* 0x000fc80000000000 */
[----:B------:R4:W-:Y:S01]  /*0650*/  UTMACCTL.IV [UR20] ;  /* 0x00000000140079b9 */ /* 0x0009e20008000000 */
[----:B------:R-:W-:Y:S01]  /*0660*/  NOP ;  /* 0x0000000000007918 */ /* 0x000fe20000000000 */
.L_x_12:
[----:B------:R-:W-:Y:S05]  /*0670*/  @P0 BRA `(.L_x_13) ;  /* 0x00000000000c0947 */ /* 0x000fea0003800000 */
[----:B------:R0:W-:Y:S01]  /*0680*/  UTMACMDFLUSH ;  /* 0x00000000000079b7 */ /* 0x0001e20000000000 */
[----:B------:R-:W-:Y:S05]  /*0690*/  @P0 BRA `(.L_x_13) ;  /* 0x0000000000040947 */ /* 0x000fea0003800000 */
[----:B------:R-:W-:-:S04]  /*06a0*/  DEPBAR.LE SB0, 0x0 ;  /* 0x000080000000791a */ /* 0x000fc80000000000 */
.L_x_13:
[----:B------:R-:W-:Y:S05]  /*06b0*/  WARPSYNC.ALL ;  /* 0x0000000000007948 */ /* 0x000fea0003800000 */
[----:B-----5:R-:W-:Y:S06]  /*06c0*/  BAR.SYNC.DEFER_BLOCKING 0x0 ;  /* 0x0000000000007b1d */ /* 0x020fec0000010000 */
[----:B------:R-:W-:Y:S02]  /*06d0*/  BSSY B1, `(.L_x_14) ;  /* 0x000000b000017945 */ /* 0x000fe40003800000 */
[----:B------:R-:W-:Y:S06]  /*06e0*/  BAR.SYNC.DEFER_BLOCKING 0x0 ;  /* 0x0000000000007b1d */ /* 0x000fec0000010000 */
[----:B------:R5:W-:Y:S01]  /*06f0*/  @!P0 STS [R12], RZ ;  /* 0x000000ff0c008388 */ /* 0x000be20000000800 */
[----:B------:R-:W-:Y:S01]  /*0700*/  NOP ;  /* 0x0000000000007918 */ /* 0x000fe20000000000 */
[----:B------:R-:W-:Y:S05]  /*0710*/  @P2 BRA `(.L_x_15) ;  /* 0x0000000000182947 */ /* 0x000fea0003800000 */
[----:B-1234-:R-:W1:Y:S01]  /*0720*/  LDS R2, [UR6+0x8] ;  /* 0x00000806ff027984 */ /* 0x01ee620008000800 */
[----:B------:R-:W2:Y:S01]  /*0730*/  LDC.64 R10, c[0x0][0x218] ;  /* 0x00008600ff0a7b82 */ /* 0x000ea20000000a00 */
[----:B------:R-:W-:Y:S02]  /*0740*/  IMAD.MOV.U32 R3, RZ, RZ, 0x70 ;  /* 0x00000070ff037424 */ /* 0x000fe400078e00ff */
[----:B--2---:R2:W-:Y:S03]  /*0750*/  STS.64 [UR6], R10 ;  /* 0x0000000aff007988 */ /* 0x0045e60008000a06 */
[----:B-1----:R-:W-:-:S05]  /*0760*/  LOP3.LUT R2, R2, 0x10, R3, 0xd8, !PT ;  /* 0x0000001002027812 */ /* 0x002fca00078ed803 */
[----:B------:R2:W-:Y:S02]  /*0770*/  STS [UR6+0x8], R2 ;  /* 0x00000802ff007988 */ /* 0x0005e40008000806 */
.L_x_15:
[----:B----4-:R-:W-:Y:S05]  /*0780*/  BSYNC B1 ;  /* 0x0000000000017941 */ /* 0x010fea0003800000 */
.L_x_14:
[----:B------:R-:W-:Y:S04]  /*0790*/  BSSY B2, `(.L_x_16) ;  /* 0x000000f000027945 */ /* 0x000fe80003800000 */
[----:B------:R-:W-:Y:S04]  /*07a0*/  BSSY B1, `(.L_x_17) ;  /* 0x000000c000017945 */ /* 0x000fe80003800000 */
[----:B------:R-:W-:Y:S05]  /*07b0*/  @P2 BRA `(.L_x_18) ;  /* 0x0000000000282947 */ /* 0x000fea0003800000 */
[----:B-123--:R-:W1:Y:S01]  /*07c0*/  LDS R2, [UR6+0x34] ;  /* 0x00003406ff027984 */ /* 0x00ee620008000800 */
[----:B------:R-:W-:Y:S01]  /*07d0*/  IMAD.MOV.U32 R3, RZ, RZ, 0x3f000000 ;  /* 0x3f000000ff037424 */ /* 0x000fe200078e00ff */
[----:B------:R-:W-:Y:S05]  /*07e0*/  @P2 BREAK B1 ;  /* 0x0000000000012942 */ /* 0x000fea0003800000 */
[----:B-1----:R-:W-:-:S05]  /*07f0*/  LOP3.LUT R2, R2, 0xff000000, R3, 0xb8, !PT ;  /* 0xff00000002027812 */ /* 0x002fca00078eb803 */
[----:B------:R1:W-:Y:S01]  /*0800*/  STS [UR6+0x34], R2 ;  /* 0x00003402ff007988 */ /* 0x0003e20008000806 */
[----:B------:R-:W-:Y:S05]  /*0810*/  @P2 BRA `(.L_x_19) ;  /* 0x0000000000182947 */ /* 0x000fea0003800000 */
[----:B------:R-:W2:Y:S01]  /*0820*/  LDS R3, [UR6+0x38] ;  /* 0x00003806ff037984 */ /* 0x000ea20008000800 */
[----:B-1----:R-:W-:-:S05]  /*0830*/  IMAD.MOV.U32 R2, RZ, RZ, 0xff ;  /* 0x000000ffff027424 */ /* 0x002fca00078e00ff */
[----:B--2---:R-:W-:-:S05]  /*0840*/  LOP3.LUT R2, R3, 0xff, R2, 0xb8, !PT ;  /* 0x000000ff03027812 */ /* 0x004fca00078eb802 */
[----:B------:R4:W-:Y:S02]  /*0850*/  STS [UR6+0x38], R2 ;  /* 0x00003802ff007988 */ /* 0x0009e40008000806 */
.L_x_18:
[----:B------:R-:W-:Y:S05]  /*0860*/  BSYNC B1 ;  /* 0x0000000000017941 */ /* 0x000fea0003800000 */
.L_x_17:
[----:B------:R1:W-:Y:S02]  /*0870*/  @!P2 STS [UR6+0x20], R13 ;  /* 0x0000200dff00a988 */ /* 0x0003e40008000806 */
.L_x_19:
[----:B------:R-:W-:Y:S05]  /*0880*/  BSYNC B2 ;  /* 0x0000000000027941 */ /* 0x000fea0003800000 */
.L_x_16:
[----:B------:R-:W-:Y:S05]  /*0890*/  WARPSYNC.ALL ;  /* 0x0000000000007948 */ /* 0x000fea0003800000 */
[----:B------:R-:W2:Y:S01]  /*08a0*/  LDC R5, c[0x0][0x22c] ;  /* 0x00008b00ff057b82 */ /* 0x000ea20000000800 */
[----:B------:R-:W-:Y:S01]  /*08b0*/  BSSY B2, `(.L_x_20) ;  /* 0x0000010000027945 */ /* 0x000fe20003800000 */
[----:B--2---:R-:W-:-:S05]  /*08c0*/  VIADD R5, R5, 0xffffffff ;  /* 0xffffffff05057836 */ /* 0x004fca0000000000 */
[----:B------:R2:W-:Y:S01]  /*08d0*/  @!P2 STS [UR6+0x24], R5 ;  /* 0x00002405ff00a988 */ /* 0x0005e20008000806 */
[----:B------:R-:W-:Y:S05]  /*08e0*/  @P2 BRA `(.L_x_21) ;  /* 0x0000000000302947 */ /* 0x000fea0003800000 */
[----:B------:R-:W2:Y:S01]  /*08f0*/  LDS R3, [UR6+0x34] ;  /* 0x00003406ff037984 */ /* 0x000ea20008000800 */
[----:B------:R-:W2:Y:S03]  /*0900*/  LDC.64 R10, c[0x0][0x240] ;  /* 0x00009000ff0a7b82 */ /* 0x000ea60000000a00 */
[----:B-1-34-:R-:W1:Y:S01]  /*0910*/  LDS R2, [UR6+0x1c] ;  /* 0x00001c06ff027984 */ /* 0x01ae620008000800 */
[C---:B--2---:R-:W-:Y:S01]  /*0920*/  SHF.L.U64.HI R8, R10.reuse, 0x1, R11 ;  /* 0x000000010a087819 */ /* 0x044fe2000001020b */
[----:B------:R-:W-:-:S03]  /*0930*/  IMAD.SHL.U32 R7, R10, 0x2, RZ ;  /* 0x000000020a077824 */ /* 0x000fc600078e00ff */
[--C-:B------:R-:W-:Y:S02]  /*0940*/  SHF.R.U32.HI R11, RZ, 0x4, R8.reuse ;  /* 0x00000004ff0b7819 */ /* 0x100fe40000011608 */
[----:B------:R-:W-:-:S05]  /*0950*/  SHF.R.U64 R7, R7, 0x4, R8 ;  /* 0x0000000407077819 */ /* 0x000fca0000001208 */
[----:B------:R2:W-:Y:S01]  /*0960*/  STS [UR6+0xc], R7 ;  /* 0x00000c07ff007988 */ /* 0x0005e20008000806 */
[----:B------:R-:W-:Y:S02]  /*0970*/  LOP3.LUT R3, R3, 0x7, RZ, 0xb8, !PT ;  /* 0x0000000703037812 */ /* 0x000fe400078eb8ff */
[----:B-1----:R-:W-:-:S03]  /*0980*/  LOP3.LUT R2, R2, 0xf, R11, 0xb8, !PT ;  /* 0x0000000f02027812 */ /* 0x002fc600078eb80b */
[----:B------:R2:W-:Y:S04]  /*0990*/  STS [UR6+0x34], R3 ;  /* 0x00003403ff007988 */ /* 0x0005e80008000806 */
[----:B------:R2:W-:Y:S02]  /*09a0*/  STS [UR6+0x1c], R2 ;  /* 0x00001c02ff007988 */ /* 0x0005e40008000806 */
.L_x_21:
[----:B------:R-:W-:Y:S05]  /*09b0*/  BSYNC B2 ;  /* 0x0000000000027941 */ /* 0x000fea0003800000 */
.L_x_20:
[----:B------:R-:W-:Y:S04]  /*09c0*/  BSSY B3, `(.L_x_22) ;  /* 0x000001a000037945 */ /* 0x000fe80003800000 */
[----:B------:R-:W-:Y:S04]  /*09d0*/  BSSY B2, `(.L_x_23) ;  /* 0x0000015000027945 */ /* 0x000fe80003800000 */
[----:B------:R-:W-:Y:S05]  /*09e0*/  @P2 BRA `(.L_x_24) ;  /* 0x0000000000202947 */ /* 0x000fea0003800000 */
[----:B-1234-:R-:W1:Y:S02]  /*09f0*/  LDS R2, [UR6+0x34] ;  /* 0x00003406ff027984 */ /* 0x01ee640008000800 */
[----:B-1----:R-:W-:-:S05]  /*0a00*/  LOP3.LUT R2, R2, 0x38, RZ, 0xb8, !PT ;  /* 0x0000003802027812 */ /* 0x002fca00078eb8ff */
[----:B------:R1:W-:Y:S01]  /*0a10*/  STS [UR6+0x34], R2 ;  /* 0x00003402ff007988 */ /* 0x0003e20008000806 */
[----:B------:R-:W-:Y:S05]  /*0a20*/  @P2 BRA `(.L_x_25) ;  /* 0x0000000000202947 */ /* 0x000fea0003800000 */
[----:B-1----:R-:W1:Y:S01]  /*0a30*/  LDS R2, [UR6+0x8] ;  /* 0x00000806ff027984 */ /* 0x002e620008000800 */
[----:B------:R-:W-:-:S05]  /*0a40*/  IMAD.MOV.U32 R3, RZ, RZ, 0x780 ;  /* 0x00000780ff037424 */ /* 0x000fca00078e00ff */
[----:B-1----:R-:W-:-:S05]  /*0a50*/  LOP3.LUT R2, R2, 0x500, R3, 0xd8, !PT ;  /* 0x0000050002027812 */ /* 0x002fca00078ed803 */
[----:B------:R1:W-:Y:S02]  /*0a60*/  STS [UR6+0x8], R2 ;  /* 0x00000802ff007988 */ /* 0x0003e40008000806 */
.L_x_24:
[----:B------:R-:W-:Y:S05]  /*0a70*/  @P2 BRA `(.L_x_26) ;  /* 0x0000000000282947 */ /* 0x000fea0003800000 */
[----:B-1234-:R-:W1:Y:S02]  /*0a80*/  LDS R2, [UR6+0x8] ;  /* 0x00000806ff027984 */ /* 0x01ee640008000800 */
[----:B-1----:R-:W-:-:S05]  /*0a90*/  LOP3.LUT R2, R2, 0x1800, RZ, 0xb8, !PT ;  /* 0x0000180002027812 */ /* 0x002fca00078eb8ff */
[----:B------:R2:W-:Y:S02]  /*0aa0*/  STS [UR6+0x8], R2 ;  /* 0x00000802ff007988 */ /* 0x0005e40008000806 */
.L_x_25:
[----:B------:R-:W-:Y:S05]  /*0ab0*/  @P2 BREAK B2 ;  /* 0x0000000000022942 */ /* 0x000fea0003800000 */
[----:B------:R-:W-:Y:S05]  /*0ac0*/  @P2 BRA `(.L_x_27) ;  /* 0x0000000000242947 */ /* 0x000fea0003800000 */
[----:B-12---:R-:W1:Y:S01]  /*0ad0*/  LDS R2, [UR6+0x8] ;  /* 0x00000806ff027984 */ /* 0x006e620008000800 */
[----:B------:R-:W-:-:S05]  /*0ae0*/  IMAD.MOV.U32 R3, RZ, RZ, 0x6000 ;  /* 0x00006000ff037424 */ /* 0x000fca00078e00ff */
[----:B-1----:R-:W-:-:S04]  /*0af0*/  LOP3.LUT R2, R2, 0x6000, R3, 0xd8, !PT ;  /* 0x0000600002027812 */ /* 0x002fc800078ed803 */
[----:B------:R-:W-:-:S05]  /*0b00*/  LOP3.LUT R2, R2, 0x400000, RZ, 0xb8, !PT ;  /* 0x0040000002027812 */ /* 0x000fca00078eb8ff */
[----:B------:R1:W-:Y:S02]  /*0b10*/  STS [UR6+0x8], R2 ;  /* 0x00000802ff007988 */ /* 0x0003e40008000806 */
.L_x_26:
[----:B------:R-:W-:Y:S05]  /*0b20*/  BSYNC B2 ;  /* 0x0000000000027941 */ /* 0x000fea0003800000 */
.L_x_23:
[----:B-1234-:R-:W1:Y:S02]  /*0b30*/  @!P2 LDS R2, [UR6+0x8] ;  /* 0x00000806ff02a984 */ /* 0x01ee640008000800 */
[----:B-1----:R-:W-:-:S05]  /*0b40*/  @!P2 LOP3.LUT R2, R2, 0x8000, RZ, 0xb8, !PT ;  /* 0x000080000202a812 */ /* 0x002fca00078eb8ff */
[----:B------:R3:W-:Y:S02]  /*0b50*/  @!P2 STS [UR6+0x8], R2 ;  /* 0x00000802ff00a988 */ /* 0x0007e40008000806 */
.L_x_27:
[----:B------:R-:W-:Y:S05]  /*0b60*/  BSYNC B3 ;  /* 0x0000000000037941 */ /* 0x000fea0003800000 */
.L_x_22:
[----:B------:R-:W-:Y:S05]  /*0b70*/  WARPSYNC.ALL ;  /* 0x0000000000007948 */ /* 0x000fea0003800000 */
[----:B------:R-:W-:-:S04]  /*0b80*/  UIADD3 UR23, UR4, 0x80, URZ ;  /* 0x0000008004177890 */ /* 0x000fc8000fffe03f */
[----:B------:R-:W-:-:S04]  /*0b90*/  UIADD3 UR22, UP0, UR23, UR52, URZ ;  /* 0x0000003417167290 */ /* 0x000fc8000ff1e03f */
[----:B------:R-:W-:Y:S01]  /*0ba0*/  ULEA.HI.X.SX32 UR23, UR23, UR53, 0x1, UP0 ;  /* 0x0000003517177291 */ /* 0x000fe200080f0e3f */
[----:B------:R-:W-:Y:S11]  /*0bb0*/  @P0 BRA `(.L_x_28) ;  /* 0x0000000000280947 */ /* 0x000ff60003800000 */
[----:B-123--:R-:W1:Y:S01]  /*0bc0*/  S2R R2, SR_LANEID ;  /* 0x0000000000027919 */ /* 0x00ee620000000000 */
[----:B------:R-:W-:Y:S05]  /*0bd0*/  WARPSYNC.ALL ;  /* 0x0000000000007948 */ /* 0x000fea0003800000 */
[----:B-1----:R-:W-:-:S05]  /*0be0*/  IMAD.SHL.U32 R8, R2, 0x4, RZ ;  /* 0x0000000402087824 */ /* 0x002fca00078e00ff */
[----:B------:R-:W1:Y:S01]  /*0bf0*/  LDS R7, [R8+UR6] ;  /* 0x0000000608077984 */ /* 0x000e620008000800 */
[----:B------:R-:W-:-:S05]  /*0c00*/  IADD3 R2, P1, R8, UR22, RZ ;  /* 0x0000001608027c10 */ /* 0x000fca000ff3e0ff */
[----:B------:R-:W-:-:S05]  /*0c10*/  IMAD.X R3, RZ, RZ, UR23, P1 ;  /* 0x00000017ff037e24 */ /* 0x000fca00088e06ff */
[----:B-1----:R4:W2:Y:S01]  /*0c20*/  ATOMG.E.EXCH.STRONG.GPU PT, RZ, [R2], R7 ;  /* 0x0000000702ff73a8 */ /* 0x0028a200041ee100 */
[----:B------:R-:W-:-:S04]  /*0c30*/  DEPBAR {5,4,3,2,1,0} ;  /* 0x0000003f0000791a */ /* 0x000fc80000000000 */
[----:B------:R4:W-:Y:S01]  /*0c40*/  UTMACCTL.IV [UR22] ;  /* 0x00000000160079b9 */ /* 0x0009e20008000000 */
[----:B------:R-:W-:Y:S01]  /*0c50*/  NOP ;  /* 0x0000000000007918 */ /* 0x000fe20000000000 */
.L_x_28:
[----:B------:R-:W-:Y:S05]  /*0c60*/  @P0 BRA `(.L_x_29) ;  /* 0x00000000000c0947 */ /* 0x000fea0003800000 */
[----:B------:R0:W-:Y:S01]  /*0c70*/  UTMACMDFLUSH ;  /* 0x00000000000079b7 */ /* 0x0001e20000000000 */
[----:B------:R-:W-:Y:S05]  /*0c80*/  @P0 BRA `(.L_x_29) ;  /* 0x0000000000040947 */ /* 0x000fea0003800000 */
[----:B------:R-:W-:-:S04]  /*0c90*/  DEPBAR.LE SB0, 0x0 ;  /* 0x000080000000791a */ /* 0x000fc80000000000 */
.L_x_29:
[----:B------:R-:W-:Y:S05]  /*0ca0*/  WARPSYNC.ALL ;  /* 0x0000000000007948 */ /* 0x000fea0003800000 */
[----:B--2---:R-:W-:Y:S06]  /*0cb0*/  BAR.SYNC.DEFER_BLOCKING 0x0 ;  /* 0x0000000000007b1d */ /* 0x004fec0000010000 */
[----:B------:R-:W-:Y:S02]  /*0cc0*/  BSSY B3, `(.L_x_30) ;  /* 0x000000b000037945 */ /* 0x000fe40003800000 */
[----:B------:R-:W-:Y:S06]  /*0cd0*/  BAR.SYNC.DEFER_BLOCKING 0x0 ;  /* 0x0000000000007b1d */ /* 0x000fec0000010000 */
[----:B------:R2:W-:Y:S01]  /*0ce0*/  @!P0 STS [R12], RZ ;  /* 0x000000ff0c008388 */ /* 0x0005e20000000800 */
[----:B------:R-:W-:Y:S01]  /*0cf0*/  NOP ;  /* 0x0000000000007918 */ /* 0x000fe20000000000 */
[----:B------:R-:W-:Y:S05]  /*0d00*/  @P2 BRA `(.L_x_31) ;  /* 0x0000000000182947 */ /* 0x000fea0003800000 */
[----:B-1-34-:R-:W1:Y:S01]  /*0d10*/  LDS R2, [UR6+0x8] ;  /* 0x00000806ff027984 */ /* 0x01ae620008000800 */
[----:B------:R-:W3:Y:S01]  /*0d20*/  LDC.64 R10, c[0x0][0x220] ;  /* 0x00008800ff0a7b82 */ /* 0x000ee20000000a00 */
[----:B------:R-:W-:Y:S02]  /*0d30*/  IMAD.MOV.U32 R3, RZ, RZ, 0x70 ;  /* 0x00000070ff037424 */ /* 0x000fe400078e00ff */
[----:B---3--:R3:W-:Y:S03]  /*0d40*/  STS.64 [UR6], R10 ;  /* 0x0000000aff007988 */ /* 0x0087e60008000a06 */
[----:B-1----:R-:W-:-:S05]  /*0d50*/  LOP3.LUT R2, R2, 0x10, R3, 0xd8, !PT ;  /* 0x0000001002027812 */ /* 0x002fca00078ed803 */
[----:B------:R3:W-:Y:S02]  /*0d60*/  STS [UR6+0x8], R2 ;  /* 0x00000802ff007988 */ /* 0x0007e40008000806 */
.L_x_31:
[----:B----4-:R-:W-:Y:S05]  /*0d70*/  BSYNC B3 ;  /* 0x0000000000037941 */ /* 0x010fea0003800000 */
.L_x_30:
[----:B------:R-:W-:Y:S04]  /*0d80*/  BSSY B4, `(.L_x_32) ;  /* 0x0000011000047945 */ /* 0x000fe80003800000 */
[----:B------:R-:W-:Y:S04]  /*0d90*/  BSSY B3, `(.L_x_33) ;  /* 0x000000e000037945 */ /* 0x000fe80003800000 */
[----:B------:R-:W-:Y:S05]  /*0da0*/  @P2 BRA `(.L_x_34) ;  /* 0x0000000000242947 */ /* 0x000fea0003800000 */
[----:B-1-3--:R-:W1:Y:S01]  /*0db0*/  LDS R2, [UR6+0x34] ;  /* 0x00003406ff027984 */ /* 0x00ae620008000800 */
[----:B------:R-:W-:-:S05]  /*0dc0*/  IMAD.MOV.U32 R3, RZ, RZ, 0x3f000000 ;  /* 0x3f000000ff037424 */ /* 0x000fca00078e00ff */
[----:B-1----:R-:W-:-:S05]  /*0dd0*/  LOP3.LUT R2, R2, 0xff000000, R3, 0xb8, !PT ;  /* 0xff00000002027812 */ /* 0x002fca00078eb803 */
[----:B------:R1:W-:Y:S01]  /*0de0*/  STS [UR6+0x34], R2 ;  /* 0x00003402ff007988 */ /* 0x0003e20008000806 */
[----:B------:R-:W-:Y:S05]  /*0df0*/  @P2 BRA `(.L_x_35) ;  /* 0x00000000001c2947 */ /* 0x000fea0003800000 */
[----:B-1----:R-:W1:Y:S01]  /*0e00*/  LDS R2, [UR6+0x38] ;  /* 0x00003806ff027984 */ /* 0x002e620008000800 */
[----:B------:R-:W-:-:S05]  /*0e10*/  IMAD.MOV.U32 R3, RZ, RZ, 0x3f ;  /* 0x0000003fff037424 */ /* 0x000fca00078e00ff */
[----:B-1----:R-:W-:-:S05]  /*0e20*/  LOP3.LUT R2, R2, 0xff, R3, 0xb8, !PT ;  /* 0x000000ff02027812 */ /* 0x002fca00078eb803 */
[----:B------:R4:W-:Y:S02]  /*0e30*/  STS [UR6+0x38], R2 ;  /* 0x00003802ff007988 */ /* 0x0009e40008000806 */
.L_x_34:
[----:B------:R-:W-:Y:S05]  /*0e40*/  @P2 BREAK B3 ;  /* 0x0000000000032942 */ /* 0x000fea0003800000 */
[----:B------:R-:W-:Y:S05]  /*0e50*/  @P2 BRA `(.L_x_36) ;  /* 0x00000000000c2947 */ /* 0x000fea0003800000 */
[----:B------:R1:W-:Y:S02]  /*0e60*/  STS [UR6+0x20], R5 ;  /* 0x00002005ff007988 */ /* 0x0003e40008000806 */
.L_x_35:
[----:B------:R-:W-:Y:S05]  /*0e70*/  BSYNC B3 ;  /* 0x0000000000037941 */ /* 0x000fea0003800000 */
.L_x_33:
[----:B------:R1:W-:Y:S02]  /*0e80*/  @!P2 STS [UR6+0x24], R4 ;  /* 0x00002404ff00a988 */ /* 0x0003e40008000806 */
.L_x_36:
[----:B------:R-:W-:Y:S05]  /*0e90*/  BSYNC B4 ;  /* 0x0000000000047941 */ /* 0x000fea0003800000 */
.L_x_32:
[----:B------:R-:W-:Y:S05]  /*0ea0*/  WARPSYNC.ALL ;  /* 0x0000000000007948 */ /* 0x000fea0003800000 */
[----:B------:R-:W-:Y:S04]  /*0eb0*/  BSSY B4, `(.L_x_37) ;  /* 0x000000e000047945 */ /* 0x000fe80003800000 */
[----:B------:R-:W-:Y:S05]  /*0ec0*/  @P2 BRA `(.L_x_38) ;  /* 0x0000000000302947 */ /* 0x000fea0003800000 */
[----:B------:R-:W5:Y:S01]  /*0ed0*/  LDS R3, [UR6+0x34] ;  /* 0x00003406ff037984 */ /* 0x000f620008000800 */
[----:B-1----:R-:W1:Y:S03]  /*0ee0*/  LDC.64 R4, c[0x0][0x248] ;  /* 0x00009200ff047b82 */ /* 0x002e660000000a00 */
[----:B---34-:R-:W3:Y:S01]  /*0ef0*/  LDS R2, [UR6+0x1c] ;  /* 0x00001c06ff027984 */ /* 0x018ee20008000800 */
[C---:B-1----:R-:W-:Y:S01]  /*0f00*/  SHF.L.U64.HI R5, R4.reuse, 0x1, R5 ;  /* 0x0000000104057819 */ /* 0x042fe20000010205 */
[----:B------:R-:W-:-:S03]  /*0f10*/  IMAD.SHL.U32 R4, R4, 0x2, RZ ;  /* 0x0000000204047824 */ /* 0x000fc600078e00ff */
[--C-:B------:R-:W-:Y:S02]  /*0f20*/  SHF.R.U32.HI R7, RZ, 0x4, R5.reuse ;  /* 0x00000004ff077819 */ /* 0x100fe40000011605 */
[----:B------:R-:W-:-:S05]  /*0f30*/  SHF.R.U64 R4, R4, 0x4, R5 ;  /* 0x0000000404047819 */ /* 0x000fca0000001205 */
[----:B------:R1:W-:Y:S01]  /*0f40*/  STS [UR6+0xc], R4 ;  /* 0x00000c04ff007988 */ /* 0x0003e20008000806 */
[----:B-----5:R-:W-:Y:S02]  /*0f50*/  LOP3.LUT R3, R3, 0x7, RZ, 0xb8, !PT ;  /* 0x0000000703037812 */ /* 0x020fe400078eb8ff */
[----:B---3--:R-:W-:-:S03]  /*0f60*/  LOP3.LUT R2, R2, 0xf, R7, 0xb8, !PT ;  /* 0x0000000f02027812 */ /* 0x008fc600078eb807 */
[----:B------:R1:W-:Y:S04]  /*0f70*/  STS [UR6+0x34], R3 ;  /* 0x00003403ff007988 */ /* 0x0003e80008000806 */
[----:B------:R1:W-:Y:S02]  /*0f80*/  STS [UR6+0x1c], R2 ;  /* 0x00001c02ff007988 */ /* 0x0003e40008000806 */
.L_x_38:
[----:B------:R-:W-:Y:S05]  /*0f90*/  BSYNC B4 ;  /* 0x0000000000047941 */ /* 0x000fea0003800000 */
.L_x_37:
[----:B------:R-:W-:Y:S04]  /*0fa0*/  BSSY B4, `(.L_x_39) ;  /* 0x000001a000047945 */ /* 0x000fe80003800000 */
[----:B------:R-:W-:Y:S04]  /*0fb0*/  BSSY B5, `(.L_x_40) ;  /* 0x0000015000057945 */ /* 0x000fe80003800000 */
[----:B------:R-:W-:Y:S05]  /*0fc0*/  @P2 BRA `(.L_x_41) ;  /* 0x0000000000202947 */ /* 0x000fea0003800000 */
[----:B-1-34-:R-:W1:Y:S02]  /*0fd0*/  LDS R2, [UR6+0x34] ;  /* 0x00003406ff027984 */ /* 0x01ae640008000800 */
[----:B-1----:R-:W-:-:S05]  /*0fe0*/  LOP3.LUT R2, R2, 0x38, RZ, 0xb8, !PT ;  /* 0x0000003802027812 */ /* 0x002fca00078eb8ff */
[----:B------:R1:W-:Y:S01]  /*0ff0*/  STS [UR6+0x34], R2 ;  /* 0x00003402ff007988 */ /* 0x0003e20008000806 */
[----:B------:R-:W-:Y:S05]  /*1000*/  @P2 BRA `(.L_x_42) ;  /* 0x0000000000202947 */ /* 0x000fea0003800000 */
[----:B-1----:R-:W1:Y:S01]  /*1010*/  LDS R2, [UR6+0x8] ;  /* 0x00000806ff027984 */ /* 0x002e620008000800 */
[----:B------:R-:W-:-:S05]  /*1020*/  IMAD.MOV.U32 R3, RZ, RZ, 0x780 ;  /* 0x00000780ff037424 */ /* 0x000fca00078e00ff */
[----:B-1----:R-:W-:-:S05]  /*1030*/  LOP3.LUT R2, R2, 0x500, R3, 0xd8, !PT ;  /* 0x0000050002027812 */ /* 0x002fca00078ed803 */
[----:B------:R1:W-:Y:S02]  /*1040*/  STS [UR6+0x8], R2 ;  /* 0x00000802ff007988 */ /* 0x0003e40008000806 */
.L_x_41:
[----:B------:R-:W-:Y:S05]  /*1050*/  @P2 BRA `(.L_x_43) ;  /* 0x0000000000282947 */ /* 0x000fea0003800000 */
[----:B-1-34-:R-:W1:Y:S02]  /*1060*/  LDS R2, [UR6+0x8] ;  /* 0x00000806ff027984 */ /* 0x01ae640008000800 */
[----:B-1----:R-:W-:-:S05]  /*1070*/  LOP3.LUT R2, R2, 0x1800, RZ, 0xb8, !PT ;  /* 0x0000180002027812 */ /* 0x002fca00078eb8ff */
[----:B------:R3:W-:Y:S02]  /*1080*/  STS [UR6+0x8], R2 ;  /* 0x00000802ff007988 */ /* 0x0007e40008000806 */
.L_x_42:
[----:B------:R-:W-:Y:S05]  /*1090*/  @P2 BREAK B5 ;  /* 0x0000000000052942 */ /* 0x000fea0003800000 */
[----:B------:R-:W-:Y:S05]  /*10a0*/  @P2 BRA `(.L_x_44) ;  /* 0x0000000000242947 */ /* 0x000fea0003800000 */
[----:B-1-3--:R-:W1:Y:S01]  /*10b0*/  LDS R2, [UR6+0x8] ;  /* 0x00000806ff027984 */ /* 0x00ae620008000800 */
[----:B------:R-:W-:-:S05]  /*10c0*/  IMAD.MOV.U32 R3, RZ, RZ, 0x6000 ;  /* 0x00006000ff037424 */ /* 0x000fca00078e00ff */
[----:B-1----:R-:W-:-:S04]  /*10d0*/  LOP3.LUT R2, R2, 0x6000, R3, 0xd8, !PT ;  /* 0x0000600002027812 */ /* 0x002fc800078ed803 */
[----:B------:R-:W-:-:S05]  /*10e0*/  LOP3.LUT R2, R2, 0x400000, RZ, 0xb8, !PT ;  /* 0x0040000002027812 */ /* 0x000fca00078eb8ff */
[----:B------:R1:W-:Y:S02]  /*10f0*/  STS [UR6+0x8], R2 ;  /* 0x00000802ff007988 */ /* 0x0003e40008000806 */
.L_x_43:
[----:B------:R-:W-:Y:S05]  /*1100*/  BSYNC B5 ;  /* 0x0000000000057941 */ /* 0x000fea0003800000 */
.L_x_40:
[----:B-1-34-:R-:W1:Y:S02]  /*1110*/  @!P2 LDS R2, [UR6+0x8] ;  /* 0x00000806ff02a984 */ /* 0x01ae640008000800 */
[----:B-1----:R-:W-:-:S05]  /*1120*/  @!P2 LOP3.LUT R2, R2, 0x8000, RZ, 0xb8, !PT ;  /* 0x000080000202a812 */ /* 0x002fca00078eb8ff */
[----:B------:R4:W-:Y:S02]  /*1130*/  @!P2 STS [UR6+0x8], R2 ;  /* 0x00000802ff00a988 */ /* 0x0009e40008000806 */
.L_x_44:
[----:B------:R-:W-:Y:S05]  /*1140*/  BSYNC B4 ;  /* 0x0000000000047941 */ /* 0x000fea0003800000 */
.L_x_39:
[----:B------:R-:W-:Y:S05]  /*1150*/  WARPSYNC.ALL ;  /* 0x0000000000007948 */ /* 0x000fea0003800000 */
[----:B------:R-:W-:Y:S01]  /*1160*/  UIADD3 UR4, UR4, 0x100, URZ ;  /* 0x0000010004047890 */ /* 0x000fe2000fffe03f */
[----:B------:R-:W-:Y:S01]  /*1170*/  ISETP.GE.AND P1, PT, R14, 0x1, PT ;  /* 0x000000010e00780c */ /* 0x000fe20003f26270 */
[----:B------:R-:W-:Y:S01]  /*1180*/  IMAD.MOV.U32 R24, RZ, RZ, RZ ;  /* 0x000000ffff187224 */ /* 0x000fe200078e00ff */
[----:B------:R-:W-:Y:S01]  /*1190*/  SHF.R.U32.HI R7, RZ, 0x5, R0 ;  /* 0x00000005ff077819 */ /* 0x000fe20000011600 */
[----:B------:R-:W-:-:S04]  /*11a0*/  UIADD3 UR52, UP0, UR4, UR52, URZ ;  /* 0x0000003404347290 */ /* 0x000fc8000ff1e03f */
[----:B------:R-:W-:Y:S01]  /*11b0*/  ULEA.HI.X.SX32 UR53, UR4, UR53, 0x1, UP0 ;  /* 0x0000003504357291 */ /* 0x000fe200080f0e3f */
[----:B------:R-:W-:Y:S11]  /*11c0*/  @P0 BRA `(.L_x_45) ;  /* 0x0000000000280947 */ /* 0x000ff60003800000 */
[----:B-1-34-:R-:W1:Y:S01]  /*11d0*/  S2R R2, SR_LANEID ;  /* 0x0000000000027919 */ /* 0x01ae620000000000 */
[----:B------:R-:W-:Y:S05]  /*11e0*/  WARPSYNC.ALL ;  /* 0x0000000000007948 */ /* 0x000fea0003800000 */
[----:B-1----:R-:W-:-:S05]  /*11f0*/  IMAD.SHL.U32 R4, R2, 0x4, RZ ;  /* 0x0000000402047824 */ /* 0x002fca00078e00ff */
[----:B------:R-:W1:Y:S01]  /*1200*/  LDS R5, [R4+UR6] ;  /* 0x0000000604057984 */ /* 0x000e620008000800 */
[----:B------:R-:W-:-:S05]  /*1210*/  IADD3 R2, P3, R4, UR52, RZ ;  /* 0x0000003404027c10 */ /* 0x000fca000ff7e0ff */
[----:B------:R-:W-:-:S05]  /*1220*/  IMAD.X R3, RZ, RZ, UR53, P3 ;  /* 0x00000035ff037e24 */ /* 0x000fca00098e06ff */
[----:B-1----:R1:W3:Y:S01]  /*1230*/  ATOMG.E.EXCH.STRONG.GPU PT, RZ, [R2], R5 ;  /* 0x0000000502ff73a8 */ /* 0x0022e200041ee100 */
[----:B------:R-:W-:-:S04]  /*1240*/  DEPBAR {5,4,3,2,1,0} ;  /* 0x0000003f0000791a */ /* 0x000fc80000000000 */
[----:B------:R1:W-:Y:S01]  /*1250*/  UTMACCTL.IV [UR52] ;  /* 0x00000000340079b9 */ /* 0x0003e20008000000 */
[----:B------:R-:W-:Y:S01]  /*1260*/  NOP ;  /* 0x0000000000007918 */ /* 0x000fe20000000000 */
.L_x_45:
[----:B------:R-:W-:Y:S05]  /*1270*/  @P0 BRA `(.L_x_46) ;  /* 0x00000000000c0947 */ /* 0x000fea0003800000 */
[----:B------:R0:W-:Y:S01]  /*1280*/  UTMACMDFLUSH ;  /* 0x00000000000079b7 */ /* 0x0001e20000000000 */
[----:B------:R-:W-:Y:S05]  /*1290*/  @P0 BRA `(.L_x_46) ;  /* 0x0000000000040947 */ /* 0x000fea0003800000 */
[----:B------:R-:W-:-:S04]  /*12a0*/  DEPBAR.LE SB0, 0x0 ;  /* 0x000080000000791a */ /* 0x000fc80000000000 */
.L_x_46:
[----:B------:R-:W-:Y:S05]  /*12b0*/  WARPSYNC.ALL ;  /* 0x0000000000007948 */ /* 0x000fea0003800000 */
[----:B---3--:R-:W-:Y:S01]  /*12c0*/  BAR.SYNC.DEFER_BLOCKING 0x0 ;  /* 0x0000000000007b1d */ /* 0x008fe20000010000 */
[----:B------:R-:W-:Y:S01]  /*12d0*/  R2UR UR7, R7 ;  /* 0x00000000070772ca */ /* 0x000fe200000e0000 */
[----:B------:R-:W-:Y:S01]  /*12e0*/  USHF.L.U32 UR11, UR54, 0x8, URZ ;  /* 0x00000008360b7899 */ /* 0x000fe2000800063f */
[----:B------:R-:W-:Y:S01]  /*12f0*/  IMAD.MOV.U32 R25, RZ, RZ, RZ ;  /* 0x000000ffff197224 */ /* 0x000fe200078e00ff */
[----:B------:R-:W-:Y:S01]  /*1300*/  USHF.L.U32 UR27, UR55, 0x6, URZ ;  /* 0x00000006371b7899 */ /* 0x000fe2000800063f */
[----:B------:R-:W-:Y:S01]  /*1310*/  CS2R R26, SRZ ;  /* 0x00000000001a7805 */ /* 0x000fe2000001ff00 */
[----:B------:R-:W-:Y:S01]  /*1320*/  VOTEU.ALL UP0, P2 ;  /* 0x00000000003f7886 */ /* 0x000fe20001000000 */
[----:B------:R-:W-:Y:S01]  /*1330*/  UMOV UR4, 0x1 ;  /* 0x0000000100047882 */ /* 0x000fe20000000000 */
[----:B------:R-:W-:-:S02]  /*1340*/  CS2R R28, SRZ ;  /* 0x00000000001c7805 */ /* 0x000fc4000001ff00 */
[----:B------:R-:W-:Y:S02]  /*1350*/  CS2R R30, SRZ ;  /* 0x00000000001e7805 */ /* 0x000fe4000001ff00 */
[----:B------:R-:W-:Y:S01]  /*1360*/  CS2R R32, SRZ ;  /* 0x0000000000207805 */ /* 0x000fe2000001ff00 */
[----:B------:R-:W-:-:S04]  /*1370*/  @!UP0 UIADD3 UR4, -UR4, 0x100000, URZ ;  /* 0x0010000004048890 */ /* 0x000fc8000fffe13f */
[----:B------:R-:W-:Y:S02]  /*1380*/  @!UP0 USHF.L.U32 UR5, UR4, 0xb, URZ ;  /* 0x0000000b04058899 */ /* 0x000fe4000800063f */
[----:B------:R-:W-:Y:S01]  /*1390*/  @!UP0 USHF.L.U32 UR4, UR4, 0x1, URZ ;  /* 0x0000000104048899 */ /* 0x000fe2000800063f */
[----:B------:R-:W-:Y:S01]  /*13a0*/  CS2R R34, SRZ ;  /* 0x0000000000227805 */ /* 0x000fe2000001ff00 */
[----:B------:R-:W-:Y:S01]  /*13b0*/  VOTEU.ALL UP0, P2 ;  /* 0x00000000003f7886 */ /* 0x000fe20001000000 */
[----:B------:R-:W-:Y:S02]  /*13c0*/  CS2R R36, SRZ ;  /* 0x0000000000247805 */ /* 0x000fe4000001ff00 */
[----:B------:R-:W-:Y:S02]  /*13d0*/  CS2R R38, SRZ ;  /* 0x0000000000267805 */ /* 0x000fe4000001ff00 */
[----:B------:R-:W-:Y:S02]  /*13e0*/  CS2R R40, SRZ ;  /* 0x0000000000287805 */ /* 0x000fe4000001ff00 */
[----:B------:R-:W-:-:S02]  /*13f0*/  CS2R R42, SRZ ;  /* 0x00000000002a7805 */ /* 0x000fc4000001ff00 */
[----:B------:R-:W-:Y:S02]  /*1400*/  CS2R R44, SRZ ;  /* 0x00000000002c7805 */ /* 0x000fe4000001ff00 */
[----:B------:R-:W-:Y:S02]  /*1410*/  CS2R R46, SRZ ;  /* 0x00000000002e7805 */ /* 0x000fe4000001ff00 */
[----:B------:R-:W-:Y:S02]  /*1420*/  CS2R R48, SRZ ;  /* 0x0000000000307805 */ /* 0x000fe4000001ff00 */
[----:B------:R-:W-:Y:S02]  /*1430*/  CS2R R50, SRZ ;  /* 0x0000000000327805 */ /* 0x000fe4000001ff00 */
[----:B------:R-:W-:Y:S02]  /*1440*/  CS2R R52, SRZ ;  /* 0x0000000000347805 */ /* 0x000fe4000001ff00 */
[----:B------:R-:W-:Y:S01]  /*1450*/  CS2R R54, SRZ ;  /* 0x0000000000367805 */ /* 0x000fe2000001ff00 */
[----:B------:R-:W3:Y:S02]  /*1460*/  FENCE.VIEW.ASYNC.S ;  /* 0x00000000000073c6 */ /* 0x000ee40000000000 */
[----:B---3--:R3:W1:Y:S01]  /*1470*/  @!UP0 SYNCS.EXCH.64 URZ, [UR6+0x14000], UR4 ;  /* 0x01400004063f85b2 */ /* 0x0086620008000100 */
[----:B------:R-:W-:-:S02]  /*1480*/  CS2R R56, SRZ ;  /* 0x0000000000387805 */ /* 0x000fc4000001ff00 */
[----:B------:R-:W-:Y:S02]  /*1490*/  CS2R R58, SRZ ;  /* 0x00000000003a7805 */ /* 0x000fe4000001ff00 */
[----:B------:R-:W-:Y:S02]  /*14a0*/  CS2R R60, SRZ ;  /* 0x00000000003c7805 */ /* 0x000fe4000001ff00 */
        /* <DEDUP_REMOVED lines=12> */
[----:B------:R-:W-:Y:S01]  /*1570*/  CS2R R86, SRZ ;  /* 0x0000000000567805 */ /* 0x000fe2000001ff00 */
[----:B-1----:R-:W-:Y:S06]  /*1580*/  @!P1 BRA `(.L_x_47) ;  /* 0x0000000400ac9947 */ /* 0x002fec0003800000 */
[----:B---3--:R-:W-:Y:S01]  /*1590*/  UIADD3 UR5, UR6, 0x10000, URZ ;  /* 0x0001000006057890 */ /* 0x008fe2000fffe03f */
[----:B------:R-:W-:Y:S01]  /*15a0*/  CS2R R24, SRZ ;  /* 0x0000000000187805 */ /* 0x000fe2000001ff00 */
[----:B------:R-:W-:Y:S01]  /*15b0*/  UMOV UR4, URZ ;  /* 0x0000003f00047c82 */ /* 0x000fe20008000000 */
[----:B------:R-:W-:Y:S01]  /*15c0*/  CS2R R26, SRZ ;  /* 0x00000000001a7805 */ /* 0x000fe2000001ff00 */
[----:B------:R-:W-:Y:S01]  /*15d0*/  USHF.R.U32.HI UR5, URZ, 0x4, UR5 ;  /* 0x000000043f057899 */ /* 0x000fe20008011605 */
[----:B------:R-:W-:Y:S02]  /*15e0*/  CS2R R28, SRZ ;  /* 0x00000000001c7805 */ /* 0x000fe4000001ff00 */
[----:B------:R-:W-:Y:S02]  /*15f0*/  CS2R R30, SRZ ;  /* 0x00000000001e7805 */ /* 0x000fe4000001ff00 */
[----:B------:R-:W-:Y:S01]  /*1600*/  CS2R R32, SRZ ;  /* 0x0000000000207805 */ /* 0x000fe2000001ff00 */
[----:B------:R-:W-:Y:S01]  /*1610*/  USGXT.U32 UR16, UR5, 0xe ;  /* 0x0000000e0510789a */ /* 0x000fe20008000000 */
[----:B------:R-:W-:-:S02]  /*1620*/  CS2R R34, SRZ ;  /* 0x0000000000227805 */ /* 0x000fc4000001ff00 */
[----:B------:R-:W-:Y:S02]  /*1630*/  CS2R R36, SRZ ;  /* 0x0000000000247805 */ /* 0x000fe4000001ff00 */
[----:B------:R-:W-:Y:S01]  /*1640*/  CS2R R38, SRZ ;  /* 0x0000000000267805 */ /* 0x000fe2000001ff00 */
[----:B------:R-:W-:Y:S01]  /*1650*/  UIADD3 UR12, UP0, UR16, 0x2, URZ ;  /* 0x00000002100c7890 */ /* 0x000fe2000ff1e03f */
[----:B------:R-:W-:Y:S02]  /*1660*/  CS2R R40, SRZ ;  /* 0x0000000000287805 */ /* 0x000fe4000001ff00 */
[----:B------:R-:W-:Y:S02]  /*1670*/  CS2R R42, SRZ ;  /* 0x00000000002a7805 */ /* 0x000fe4000001ff00 */
[----:B------:R-:W-:Y:S01]  /*1680*/  CS2R R44, SRZ ;  /* 0x00000000002c7805 */ /* 0x000fe2000001ff00 */
[----:B------:R-:W-:Y:S01]  /*1690*/  UIADD3.X UR13, UR4, 0x40000040, URZ, UP0, !UPT ;  /* 0x40000040040d7890 */ /* 0x000fe200087fe43f */
        /* <DEDUP_REMOVED lines=20> */
[----:B------:R-:W-:Y:S01]  /*17e0*/  CS2R R86, SRZ ;  /* 0x0000000000567805 */ /* 0x000fe2000001ff00 */
[----:B------:R-:W-:Y:S02]  /*17f0*/  UIADD3.64 UR28, UR12, 0x2, URZ ;  /* 0x000000020c1c7897 */ /* 0x000fe4000fffe03f */
[----:B------:R-:W-:Y:S02]  /*1800*/  UIADD3.64 UR32, UR12, 0x4, URZ ;  /* 0x000000040c207897 */ /* 0x000fe4000fffe03f */
[----:B------:R-:W-:Y:S02]  /*1810*/  UIADD3.64 UR36, UR12, 0x1fe, URZ ;  /* 0x000001fe0c247897 */ /* 0x000fe4000fffe03f */
[----:B------:R-:W-:Y:S02]  /*1820*/  UIADD3.64 UR40, UR12, 0x200, URZ ;  /* 0x000002000c287897 */ /* 0x000fe4000fffe03f */
[----:B------:R-:W-:-:S02]  /*1830*/  UIADD3.64 UR44, UR12, 0x202, URZ ;  /* 0x000002020c2c7897 */ /* 0x000fc4000fffe03f */
[----:B------:R-:W-:-:S12]  /*1840*/  UIADD3.64 UR48, UR12, 0x204, URZ ;  /* 0x000002040c307897 */ /* 0x000fd8000fffe03f */
.L_x_49:
[----:B------:R-:W-:Y:S01]  /*1850*/  BAR.SYNC.DEFER_BLOCKING 0x0 ;  /* 0x0000000000007b1d */ /* 0x000fe20000010000 */
[----:B------:R-:W-:Y:S01]  /*1860*/  ELECT P0, URZ, PT ;  /* 0x00000000003f782f */ /* 0x000fe20003800000 */
[----:B----4-:R-:W-:Y:S01]  /*1870*/  @!P2 IMAD.MOV.U32 R2, RZ, RZ, 0x14000 ;  /* 0x00014000ff02a424 */ /* 0x010fe200078e00ff */
[----:B------:R-:W-:Y:S02]  /*1880*/  ULOP3.LUT UR8, UR7, 0x1, URZ, 0xc0, !UPT ;  /* 0x0000000107087892 */ /* 0x000fe4000f8ec03f */
[C---:B------:R-:W-:Y:S02]  /*1890*/  ISETP.LT.U32.AND P0, PT, R6.reuse, 0x40, P0 ;  /* 0x000000400600780c */ /* 0x040fe40000701070 */
[----:B------:R-:W-:Y:S01]  /*18a0*/  ELECT P1, URZ, PT ;  /* 0x00000000003f782f */ /* 0x000fe20003820000 */
[----:B------:R-:W-:Y:S02]  /*18b0*/  ULEA UR5, UR8, UR6, 0xd ;  /* 0x0000000608057291 */ /* 0x000fe4000f8e683f */
[----:B------:R-:W-:Y:S01]  /*18c0*/  ULEA UR26, UR8, UR4, 0x6 ;  /* 0x00000004081a7291 */ /* 0x000fe2000f8e303f */
[----:B------:R-:W-:Y:S01]  /*18d0*/  ISETP.LT.U32.AND P1, PT, R6, 0x40, P1 ;  /* 0x000000400600780c */ /* 0x000fe20000f21070 */
[----:B------:R-:W-:-:S05]  /*18e0*/  UIMAD UR8, UR8, 0x6000, UR5 ;  /* 0x00006000080878a4 */ /* 0x000fca000f8e0205 */
[----:B------:R-:W-:Y:S01]  /*18f0*/  UMOV UR10, UR26 ;  /* 0x0000001a000a7c82 */ /* 0x000fe20008000000 */
[----:B------:R-:W-:Y:S01]  /*1900*/  VOTEU.ANY UP0, P0 ;  /* 0x00000000003f7886 */ /* 0x000fe20000000100 */
[----:B------:R-:W-:-:S04]  /*1910*/  VOTEU.ANY UP2, P0 ;  /* 0x00000000003f7886 */ /* 0x000fc80000040100 */
[----:B------:R-:W-:Y:S01]  /*1920*/  @UP0 UIADD3 UR24, UR5, 0x10000, URZ ;  /* 0x0001000005180890 */ /* 0x000fe2000fffe03f */
[----:B------:R1:W-:Y:S01]  /*1930*/  @!P2 SYNCS.ARRIVE.TRANS64 RZ, [UR6+0x14000], R2 ;  /* 0x01400002ffffa9a7 */ /* 0x0003e20008000006 */
[----:B------:R-:W-:Y:S01]  /*1940*/  @UP0 UIADD3 UR25, UR6, 0x14000, URZ ;  /* 0x0001400006190890 */ /* 0x000fe2000fffe03f */
[----:B------:R-:W-:Y:S01]  /*1950*/  @UP0 UMOV UR14, UR20 ;  /* 0x00000014000e0c82 */ /* 0x000fe20008000000 */
[----:B------:R-:W-:Y:S01]  /*1960*/  @UP0 UMOV UR15, UR21 ;  /* 0x00000015000f0c82 */ /* 0x000fe20008000000 */
[----:B------:R-:W-:Y:S01]  /*1970*/  BAR.SYNC.DEFER_BLOCKING 0x0 ;  /* 0x0000000000007b1d */ /* 0x000fe20000010000 */
[----:B-1----:R-:W-:-:S05]  /*1980*/  SHF.L.U32 R2, R9, 0x1f, RZ ;  /* 0x0000001f09027819 */ /* 0x002fca00000006ff */
[----:B------:R-:W-:Y:S01]  /*1990*/  VOTEU.ANY UP1, P1 ;  /* 0x00000000003f7886 */ /* 0x000fe20000820100 */
[----:B------:R-:W-:-:S04]  /*19a0*/  VOTEU.ANY UP3, P1 ;  /* 0x00000000003f7886 */ /* 0x000fc80000860100 */
[----:B------:R-:W-:Y:S01]  /*19b0*/  @UP1 UIADD3 UR9, UR6, 0x14000, URZ ;  /* 0x0001400006091890 */ /* 0x000fe2000fffe03f */
[----:B------:R-:W-:Y:S01]  /*19c0*/  @UP1 UMOV UR18, UR22 ;  /* 0x0000001600121c82 */ /* 0x000fe20008000000 */
[----:B------:R-:W-:Y:S01]  /*19d0*/  @UP1 UMOV UR19, UR23 ;  /* 0x0000001700131c82 */ /* 0x000fe20008000000 */
[----:B------:R1:W-:Y:S01]  /*19e0*/  @UP2 UTMALDG.2D [UR24], [UR14] ;  /* 0x000000180e0025b4 */ /* 0x0003e20008008000 */
[----:B------:R3:W-:Y:S06]  /*19f0*/  MEMBAR.ALL.CTA ;  /* 0x0000000000007992 */ /* 0x0007ec0000008000 */
[----:B---3--:R-:W3:Y:S02]  /*1a00*/  FENCE.VIEW.ASYNC.S ;  /* 0x00000000000073c6 */ /* 0x008ee40000000000 */
[----:B---3--:R-:W-:Y:S06]  /*1a10*/  BAR.SYNC.DEFER_BLOCKING 0x0 ;  /* 0x0000000000007b1d */ /* 0x008fec0000010000 */
[----:B------:R1:W-:Y:S02]  /*1a20*/  @UP3 UTMALDG.2D [UR8], [UR18] ;  /* 0x00000008120035b4 */ /* 0x0003e40008008000 */
[----:B------:R-:W-:Y:S06]  /*1a30*/  BAR.SYNC.DEFER_BLOCKING 0x0 ;  /* 0x0000000000007b1d */ /* 0x000fec0000010000 */
[----:B------:R-:W3:Y:S02]  /*1a40*/  SYNCS.PHASECHK.TRANS64.TRYWAIT P0, [UR6+0x14000], R2 ;  /* 0x01400002ff0075a7 */ /* 0x000ee40008000146 */
[----:B-1-3--:R-:W-:Y:S05]  /*1a50*/  @!P0 BRA `(.L_x_48) ;  /* 0x0000000400a88947 */ /* 0x00afea0003800000 */
.L_x_50:
[----:B------:R-:W-:Y:S01]  /*1a60*/  USHF.L.U32 UR5, UR7, 0x8, URZ ;  /* 0x0000000807057899 */ /* 0x000fe2000800063f */
[----:B------:R-:W-:Y:S02]  /*1a70*/  WARPGROUP.DEPBAR.LE gsb0, 0x0 ;  /* 0x00008000000079c5 */ /* 0x000fe40000010000 */
[----:B------:R-:W-:Y:S01]  /*1a80*/  WARPGROUP.ARRIVE ;  /* 0x00000000000079c5 */ /* 0x000fe20000000000 */
[----:B------:R-:W-:Y:S01]  /*1a90*/  ULOP3.LUT UR5, UR5, 0x400, URZ, 0xc0, !UPT ;  /* 0x0000040005057892 */ /* 0x000fe2000f8ec03f */
[----:B------:R-:W1:Y:S01]  /*1aa0*/  LDC R2, c[0x0][0x230] ;  /* 0x00008c00ff027b82 */ /* 0x000e620000000800 */
[----:B------:R-:W-:Y:S01]  /*1ab0*/  UMOV UR17, 0x40000040 ;  /* 0x4000004000117882 */ /* 0x000fe20000000000 */
[----:B------:R-:W-:Y:S01]  /*1ac0*/  UMOV UR19, 0x40000040 ;  /* 0x4000004000137882 */ /* 0x000fe20000000000 */
[----:B------:R-:W-:Y:S01]  /*1ad0*/  ULEA.HI UR5, UR6, UR5, URZ, 0x1c ;  /* 0x0000000506057291 */ /* 0x000fe2000f8fe03f */
[----:B------:R-:W-:Y:S01]  /*1ae0*/  LOP3.LUT R9, R9, 0x1, RZ, 0x3c, !PT ;  /* 0x0000000109097812 */ /* 0x000fe200078e3cff */
[----:B------:R-:W-:-:S02]  /*1af0*/  UIADD3 UR4, UR4, 0x80, URZ ;  /* 0x0000008004047890 */ /* 0x000fc4000fffe03f */
[----:B------:R-:W-:-:S03]  /*1b00*/  ULOP3.LUT UR18, UR5, 0x3fff, URZ, 0xc0, !UPT ;  /* 0x00003fff05127892 */ /* 0x000fc6000f8ec03f */
[----:B------:R-:W-:Y:S01]  /*1b10*/  UMOV UR5, URZ ;  /* 0x0000003f00057c82 */ /* 0x000fe20008000000 */
[----:B------:R-:W-:-:S04]  /*1b20*/  UIADD3 UR14, UP0, UR18, 0x2, URZ ;  /* 0x00000002120e7890 */ /* 0x000fc8000ff1e03f */
[----:B------:R-:W-:Y:S01]  /*1b30*/  UIADD3.X UR15, UR5, 0x40000040, URZ, UP0, !UPT ;  /* 0x40000040050f7890 */ /* 0x000fe200087fe43f */
[----:B------:R-:W-:Y:S03]  /*1b40*/  HGMMA.64x128x16.F32.BF16 R24, gdesc[UR16], R24 ;  /* 0x01e00000101879f0 */ /* 0x000fe60008701818 */
[----:B------:R-:W-:Y:S02]  /*1b50*/  UIADD3.64 UR30, UR14, 0x2, URZ ;  /* 0x000000020e1e7897 */ /* 0x000fe4000fffe03f */
[----:B------:R-:W-:Y:S02]  /*1b60*/  UIADD3.64 UR34, UR14, 0x4, URZ ;  /* 0x000000040e227897 */ /* 0x000fe4000fffe03f */
[----:B------:R-:W-:Y:S01]  /*1b70*/  UIADD3.64 UR38, UR14, 0x7fe, URZ ;  /* 0x000007fe0e267897 */ /* 0x000fe2000fffe03f */
[----:B-1----:R-:W-:Y:S01]  /*1b80*/  ISETP.LE.AND P0, PT, R2, UR4, PT ;  /* 0x0000000402007c0c */ /* 0x002fe2000bf03270 */
[----:B------:R-:W-:-:S02]  /*1b90*/  UIADD3.64 UR42, UR14, 0x800, URZ ;  /* 0x000008000e2a7897 */ /* 0x000fc4000fffe03f */
[----:B------:R-:W-:Y:S02]  /*1ba0*/  UIADD3.64 UR46, UR14, 0x802, URZ ;  /* 0x000008020e2e7897 */ /* 0x000fe4000fffe03f */
[----:B------:R-:W-:Y:S02]  /*1bb0*/  UIADD3.64 UR50, UR14, 0x804, URZ ;  /* 0x000008040e327897 */ /* 0x000fe4000fffe03f */
[----:B------:R-:W-:-:S12]  /*1bc0*/  HGMMA.64x128x16.F32.BF16 R24, gdesc[UR12], R24 ;  /* 0x01e000000c1879f0 */ /* 0x000fd80008701818 */
[----:B------:R-:W-:-:S12]  /*1bd0*/  HGMMA.64x128x16.F32.BF16 R24, gdesc[UR28], R24 ;  /* 0x01e000001c1879f0 */ /* 0x000fd80008701818 */
[----:B------:R-:W-:-:S12]  /*1be0*/  HGMMA.64x128x16.F32.BF16 R24, gdesc[UR32], R24 ;  /* 0x01e00000201879f0 */ /* 0x000fd80008701818 */
[----:B------:R-:W-:-:S12]  /*1bf0*/  HGMMA.64x128x16.F32.BF16 R24, gdesc[UR36], R24 ;  /* 0x01e00000241879f0 */ /* 0x000fd80008701818 */
[----:B------:R-:W-:-:S12]  /*1c00*/  HGMMA.64x128x16.F32.BF16 R24, gdesc[UR40], R24 ;  /* 0x01e00000281879f0 */ /* 0x000fd80008701818 */
[----:B------:R-:W-:-:S12]  /*1c10*/  HGMMA.64x128x16.F32.BF16 R24, gdesc[UR44], R24 ;  /* 0x01e000002c1879f0 */ /* 0x000fd80008701818 */
[----:B------:R-:W-:Y:S01]  /*1c20*/  HGMMA.64x128x16.F32.BF16 R24, gdesc[UR48], R24, gsb0 ;  /* 0x01e00000301879f0 */ /* 0x000fe20008001818 */
[----:B------:R-:W-:Y:S05]  /*1c30*/  @!P0 BRA `(.L_x_49) ;  /* 0xfffffffc00048947 */ /* 0x000fea000383ffff */
.L_x_47:
[C---:B----4-:R-:W-:Y:S01]  /*1c40*/  IMAD.SHL.U32 R2, R0.reuse, 0x80, RZ ;  /* 0x0000008000027824 */ /* 0x050fe200078e00ff */
[----:B------:R-:W-:Y:S02]  /*1c50*/  WARPGROUP.DEPBAR.LE gsb0, 0x0 ;  /* 0x00008000000079c5 */ /* 0x000fe40000010000 */
[----:B------:R-:W-:Y:S01]  /*1c60*/  IMAD.SHL.U32 R3, R0, 0x40, RZ ;  /* 0x0000004000037824 */ /* 0x000fe200078e00ff */
[----:B------:R-:W-:Y:S01]  /*1c70*/  BAR.SYNC.DEFER_BLOCKING 0x0 ;  /* 0x0000000000007b1d */ /* 0x000fe20000010000 */
[----:B------:R-:W-:Y:S02]  /*1c80*/  LOP3.LUT R2, R2, 0x4780, RZ, 0xc0, !PT ;  /* 0x0000478002027812 */ /* 0x000fe400078ec0ff */
[----:B------:R-:W-:Y:S02]  /*1c90*/  ELECT P0, URZ, PT ;  /* 0x00000000003f782f */ /* 0x000fe40003800000 */
[----:B------:R-:W-:Y:S01]  /*1ca0*/  F2FP.BF16.F32.PACK_AB R24, R25, R24 ;  /* 0x000000181918723e */ /* 0x000fe200000010ff */
[----:B------:R-:W-:Y:S01]  /*1cb0*/  ULOP3.LUT UR7, UR7, 0x3, URZ, 0xc0, !UPT ;  /* 0x0000000307077892 */ /* 0x000fe2000f8ec03f */
[----:B------:R-:W-:Y:S01]  /*1cc0*/  LOP3.LUT R4, R2, 0x1800, R3, 0xf8, !PT ;  /* 0x0000180002047812 */ /* 0x000fe200078ef803 */
[----:B------:R-:W-:Y:S01]  /*1cd0*/  IMAD.SHL.U32 R2, R0, 0x10, RZ ;  /* 0x0000001000027824 */ /* 0x000fe200078e00ff */
[----:B------:R-:W-:Y:S01]  /*1ce0*/  F2FP.BF16.F32.PACK_AB R25, R27, R26 ;  /* 0x0000001a1b19723e */ /* 0x000fe200000010ff */
[----:B------:R-:W-:Y:S01]  /*1cf0*/  ULEA UR9, UR7, UR11, 0x6 ;  /* 0x0000000b07097291 */ /* 0x000fe2000f8e303f */
[----:B------:R-:W-:Y:S01]  /*1d00*/  F2FP.BF16.F32.PACK_AB R56, R57, R56 ;  /* 0x000000383938723e */ /* 0x000fe200000010ff */
[----:B------:R-:W-:Y:S01]  /*1d10*/  ULEA UR8, UR7, UR6, 0xd ;  /* 0x0000000607087291 */ /* 0x000fe2000f8e683f */
[----:B------:R-:W-:Y:S01]  /*1d20*/  LOP3.LUT R3, R2, 0x70, RZ, 0xc0, !PT ;  /* 0x0000007002037812 */ /* 0x000fe200078ec0ff */
[----:B------:R-:W-:Y:S01]  /*1d30*/  UMOV UR10, UR27 ;  /* 0x0000001b000a7c82 */ /* 0x000fe20008000000 */
[----:B------:R-:W-:-:S02]  /*1d40*/  F2FP.BF16.F32.PACK_AB R26, R29, R28 ;  /* 0x0000001c1d1a723e */ /* 0x000fc400000010ff */
[----:B------:R-:W-:Y:S02]  /*1d50*/  LOP3.LUT R3, R3, 0x10, R0, 0x78, !PT ;  /* 0x0000001003037812 */ /* 0x000fe400078e7800 */
[----:B------:R-:W-:Y:S02]  /*1d60*/  F2FP.BF16.F32.PACK_AB R27, R31, R30 ;  /* 0x0000001e1f1b723e */ /* 0x000fe400000010ff */
[----:B------:R-:W-:Y:S02]  /*1d70*/  LOP3.LUT R3, R4, R3, RZ, 0xfc, !PT ;  /* 0x0000000304037212 */ /* 0x000fe400078efcff */
[----:B------:R-:W-:Y:S02]  /*1d80*/  F2FP.BF16.F32.PACK_AB R32, R33, R32 ;  /* 0x000000202120723e */ /* 0x000fe400000010ff */
[C---:B------:R-:W-:Y:S01]  /*1d90*/  LOP3.LUT R2, R3.reuse, 0x20, RZ, 0x3c, !PT ;  /* 0x0000002003027812 */ /* 0x040fe200078e3cff */
[C---:B------:R-:W-:Y:S01]  /*1da0*/  VIADD R0, R3.reuse, UR6 ;  /* 0x0000000603007c36 */ /* 0x040fe20008000000 */
[----:B------:R-:W-:Y:S01]  /*1db0*/  LOP3.LUT R4, R3, 0x40, RZ, 0x3c, !PT ;  /* 0x0000004003047812 */ /* 0x000fe200078e3cff */
[----:B------:R-:W1:Y:S01]  /*1dc0*/  @!P2 SYNCS.CCTL.IV [UR6+0x14000] ;  /* 0x01400000ff00a9b1 */ /* 0x000e620008000006 */
[----:B------:R-:W-:Y:S01]  /*1dd0*/  F2FP.BF16.F32.PACK_AB R57, R59, R58 ;  /* 0x0000003a3b39723e */ /* 0x000fe200000010ff */
[----:B------:R-:W-:Y:S01]  /*1de0*/  VIADD R2, R2, UR6 ;  /* 0x0000000602027c36 */ /* 0x000fe20008000000 */
[----:B------:R-:W-:Y:S01]  /*1df0*/  F2FP.BF16.F32.PACK_AB R33, R35, R34 ;  /* 0x000000222321723e */ /* 0x000fe200000010ff */
[----:B------:R-:W-:Y:S01]  /*1e00*/  VIADD R4, R4, UR6 ;  /* 0x0000000604047c36 */ /* 0x000fe20008000000 */
[----:B------:R-:W-:Y:S01]  /*1e10*/  F2FP.BF16.F32.PACK_AB R58, R61, R60 ;  /* 0x0000003c3d3a723e */ /* 0x000fe200000010ff */
[----:B-1----:R-:W-:Y:S01]  /*1e20*/  STSM.16.M88.4 [R0], R24 ;  /* 0x0000001800007844 */ /* 0x002fe20000000200 */
[----:B------:R-:W-:-:S02]  /*1e30*/  F2FP.BF16.F32.PACK_AB R59, R63, R62 ;  /* 0x0000003e3f3b723e */ /* 0x000fc400000010ff */
[----:B------:R-:W-:Y:S02]  /*1e40*/  F2FP.BF16.F32.PACK_AB R64, R65, R64 ;  /* 0x000000404140723e */ /* 0x000fe400000010ff */
[----:B------:R-:W-:Y:S01]  /*1e50*/  LOP3.LUT R3, R3, 0x60, RZ, 0x3c, !PT ;  /* 0x0000006003037812 */ /* 0x000fe200078e3cff */
[----:B------:R-:W-:Y:S01]  /*1e60*/  STSM.16.M88.4 [R0+0x2000], R56 ;  /* 0x0020003800007844 */ /* 0x000fe20000000200 */
[----:B------:R-:W-:Y:S02]  /*1e70*/  F2FP.BF16.F32.PACK_AB R34, R37, R36 ;  /* 0x000000242522723e */ /* 0x000fe400000010ff */
[----:B------:R-:W-:Y:S01]  /*1e80*/  F2FP.BF16.F32.PACK_AB R35, R39, R38 ;  /* 0x000000262723723e */ /* 0x000fe200000010ff */
[----:B------:R-:W-:Y:S01]  /*1e90*/  VIADD R3, R3, UR6 ;  /* 0x0000000603037c36 */ /* 0x000fe20008000000 */
[----:B------:R-:W-:Y:S02]  /*1ea0*/  F2FP.BF16.F32.PACK_AB R40, R41, R40 ;  /* 0x000000282928723e */ /* 0x000fe400000010ff */
[----:B------:R-:W-:Y:S01]  /*1eb0*/  F2FP.BF16.F32.PACK_AB R65, R67, R66 ;  /* 0x000000424341723e */ /* 0x000fe200000010ff */
[----:B------:R-:W-:Y:S01]  /*1ec0*/  STSM.16.M88.4 [R2], R32 ;  /* 0x0000002002007844 */ /* 0x000fe20000000200 */
[----:B------:R-:W-:-:S02]  /*1ed0*/  F2FP.BF16.F32.PACK_AB R41, R43, R42 ;  /* 0x0000002a2b29723e */ /* 0x000fc400000010ff */
[----:B------:R-:W-:Y:S02]  /*1ee0*/  F2FP.BF16.F32.PACK_AB R66, R69, R68 ;  /* 0x000000444542723e */ /* 0x000fe400000010ff */
[----:B------:R-:W-:Y:S02]  /*1ef0*/  F2FP.BF16.F32.PACK_AB R67, R71, R70 ;  /* 0x000000464743723e */ /* 0x000fe400000010ff */
[----:B------:R-:W-:Y:S02]  /*1f00*/  F2FP.BF16.F32.PACK_AB R72, R73, R72 ;  /* 0x000000484948723e */ /* 0x000fe400000010ff */
[----:B------:R-:W-:Y:S01]  /*1f10*/  F2FP.BF16.F32.PACK_AB R42, R45, R44 ;  /* 0x0000002c2d2a723e */ /* 0x000fe200000010ff */
[----:B------:R-:W-:Y:S01]  /*1f20*/  STSM.16.M88.4 [R2+0x2000], R64 ;  /* 0x0020004002007844 */ /* 0x000fe20000000200 */
[----:B------:R-:W-:Y:S02]  /*1f30*/  F2FP.BF16.F32.PACK_AB R43, R47, R46 ;  /* 0x0000002e2f2b723e */ /* 0x000fe400000010ff */
[----:B------:R-:W-:-:S02]  /*1f40*/  F2FP.BF16.F32.PACK_AB R48, R49, R48 ;  /* 0x000000303130723e */ /* 0x000fc400000010ff */
[----:B------:R-:W-:Y:S01]  /*1f50*/  F2FP.BF16.F32.PACK_AB R73, R75, R74 ;  /* 0x0000004a4b49723e */ /* 0x000fe200000010ff */
[----:B------:R-:W-:Y:S01]  /*1f60*/  STSM.16.M88.4 [R4], R40 ;  /* 0x0000002804007844 */ /* 0x000fe20000000200 */
[----:B------:R-:W-:Y:S02]  /*1f70*/  F2FP.BF16.F32.PACK_AB R49, R51, R50 ;  /* 0x000000323331723e */ /* 0x000fe400000010ff */
[----:B------:R-:W-:Y:S02]  /*1f80*/  F2FP.BF16.F32.PACK_AB R74, R77, R76 ;  /* 0x0000004c4d4a723e */ /* 0x000fe400000010ff */
[----:B------:R-:W-:Y:S02]  /*1f90*/  F2FP.BF16.F32.PACK_AB R75, R79, R78 ;  /* 0x0000004e4f4b723e */ /* 0x000fe400000010ff */
[----:B------:R-:W-:Y:S02]  /*1fa0*/  F2FP.BF16.F32.PACK_AB R80, R81, R80 ;  /* 0x000000505150723e */ /* 0x000fe400000010ff */
[----:B------:R-:W-:Y:S01]  /*1fb0*/  F2FP.BF16.F32.PACK_AB R50, R53, R52 ;  /* 0x000000343532723e */ /* 0x000fe200000010ff */
[----:B------:R-:W-:Y:S01]  /*1fc0*/  STSM.16.M88.4 [R4+0x2000], R72 ;  /* 0x0020004804007844 */ /* 0x000fe20000000200 */
[----:B------:R-:W-:-:S02]  /*1fd0*/  F2FP.BF16.F32.PACK_AB R51, R55, R54 ;  /* 0x000000363733723e */ /* 0x000fc400000010ff */
[----:B------:R-:W-:Y:S02]  /*1fe0*/  F2FP.BF16.F32.PACK_AB R81, R83, R82 ;  /* 0x000000525351723e */ /* 0x000fe400000010ff */
[----:B------:R-:W-:Y:S01]  /*1ff0*/  F2FP.BF16.F32.PACK_AB R82, R85, R84 ;  /* 0x000000545552723e */ /* 0x000fe200000010ff */
[----:B------:R-:W-:Y:S01]  /*2000*/  STSM.16.M88.4 [R3], R48 ;  /* 0x0000003003007844 */ /* 0x000fe20000000200 */
[----:B------:R-:W-:Y:S02]  /*2010*/  F2FP.BF16.F32.PACK_AB R83, R87, R86 ;  /* 0x000000565753723e */ /* 0x000fe400000010ff */
[----:B------:R-:W-:-:S03]  /*2020*/  ISETP.LT.U32.AND P0, PT, R6, 0x80, P0 ;  /* 0x000000800600780c */ /* 0x000fc60000701070 */
[----:B------:R-:W-:Y:S01]  /*2030*/  STSM.16.M88.4 [R3+0x2000], R80 ;  /* 0x0020005003007844 */ /* 0x000fe20000000200 */
[----:B------:R1:W-:Y:S06]  /*2040*/  MEMBAR.ALL.CTA ;  /* 0x0000000000007992 */ /* 0x0003ec0000008000 */
[----:B-1----:R-:W1:Y:S03]  /*2050*/  FENCE.VIEW.ASYNC.S ;  /* 0x00000000000073c6 */ /* 0x002e660000000000 */
[----:B-1----:R-:W-:Y:S01]  /*2060*/  VOTEU.ANY UP0, P0 ;  /* 0x00000000003f7886 */ /* 0x002fe20000000100 */
[----:B------:R-:W-:-:S04]  /*2070*/  VOTEU.ANY UP1, P0 ;  /* 0x00000000003f7886 */ /* 0x000fc80000020100 */
[----:B---3--:R-:W-:Y:S01]  /*2080*/  @UP0 UMOV UR4, UR52 ;  /* 0x0000003400040c82 */ /* 0x008fe20008000000 */
[----:B------:R-:W-:Y:S01]  /*2090*/  @UP0 UMOV UR5, UR53 ;  /* 0x0000003500050c82 */ /* 0x000fe20008000000 */
[----:B------:R-:W-:Y:S06]  /*20a0*/  BAR.SYNC.DEFER_BLOCKING 0x0 ;  /* 0x0000000000007b1d */ /* 0x000fec0000010000 */
[----:B------:R1:W-:Y:S01]  /*20b0*/  @UP1 UTMASTG.2D [UR8], [UR4] ;  /* 0x00000008040013b5 */ /* 0x0003e20008008000 */
[----:B------:R0:W-:Y:S01]  /*20c0*/  UTMACMDFLUSH ;  /* 0x00000000000079b7 */ /* 0x0001e20000000000 */
[----:B------:R-:W-:-:S04]  /*20d0*/  DEPBAR.LE SB0, 0x0 ;  /* 0x000080000000791a */ /* 0x000fc80000000000 */
[----:B------:R-:W-:Y:S06]  /*20e0*/  BAR.SYNC.DEFER_BLOCKING 0x0 ;  /* 0x0000000000007b1d */ /* 0x000fec0000010000 */
[----:B-1----:R-:W-:Y:S05]  /*20f0*/  EXIT ;  /* 0x000000000000794d */ /* 0x002fea0003800000 */
.L_x_48:
[----:B------:R-:W1:Y:S02]  /*2100*/  SYNCS.PHASECHK.TRANS64.TRYWAIT P0, [UR6+0x14000], R2 ;  /* 0x01400002ff0075a7 */ /* 0x000e640008000146 */
[----:B-1----:R-:W-:Y:S05]  /*2110*/  @!P0 BRA `(.L_x_48) ;  /* 0xfffffffc00f88947 */ /* 0x002fea000383ffff */
[----:B------:R-:W-:Y:S05]  /*2120*/  BRA `(.L_x_50) ;  /* 0xfffffff8004c7947 */ /* 0x000fea000383ffff */
.L_x_51:
[----:B------:R-:W-:-:S00]  /*2130*/  BRA `(.L_x_51) ;  /* 0xfffffffc00fc7947 */ /* 0x000fc0000383ffff */
[----:B------:R-:W-:-:S00]  /*2140*/  NOP ;  /* 0x0000000000007918 */ /* 0x000fc00000000000 */
        /* <DEDUP_REMOVED lines=11> */
.L_x_52:


//--------------------- .nv.shared.gluon_wgmma    --------------------------
	.section	.nv.shared.gluon_wgmma,"aw",@nobits
	.sectionflags	@""
	.align	16
	.zero		1024


//--------------------- .nv.shared.reserved.0     --------------------------
	.section	.nv.shared.reserved.0,"aw",@nobits
	.weak		__nv_reservedSMEM_offset_0_alias
	.size		__nv_reservedSMEM_offset_0_alias, 0, 0
	.other		__nv_reservedSMEM_offset_0_alias,@"STO_CUDA_RESERVED_SHARED STV_DEFAULT"
__nv_reservedSMEM_offset_0_alias:
	.zero		0


//--------------------- .nv.constant0.gluon_wgmma --------------------------
	.section	.nv.constant0.gluon_wgmma,"a",@progbits
	.sectionflags	@""
	.align	4
.nv.constant0.gluon_wgmma:
	.zero		608


//--------------------- SYMBOLS --------------------------

	.type		.nv.reservedSmem.offset0,@object
	.size		.nv.reservedSmem.offset0,0x4
